//
// Generated by NVIDIA NVVM Compiler
//
// Compiler Build ID: CL-36424714
// Cuda compilation tools, release 13.0, V13.0.88
// Based on NVVM 20.0.0
//

.version 9.0
.target sm_100
.address_size 64

	// .globl	_Z12countkernellPiS_S_i

.visible .entry _Z12countkernellPiS_S_i(
	.param .u64 .ptr .align 1 _Z12countkernellPiS_S_i_param_0,
	.param .u64 .ptr .align 1 _Z12countkernellPiS_S_i_param_1,
	.param .u64 .ptr .align 1 _Z12countkernellPiS_S_i_param_2,
	.param .u32 _Z12countkernellPiS_S_i_param_3
)
{
	.reg .pred 	%p<2>;
	.reg .b32 	%r<13>;
	.reg .b64 	%rd<12>;

	ld.param.u64 	%rd1, [_Z12countkernellPiS_S_i_param_0];
	ld.param.u64 	%rd2, [_Z12countkernellPiS_S_i_param_1];
	ld.param.u64 	%rd3, [_Z12countkernellPiS_S_i_param_2];
	ld.param.u32 	%r2, [_Z12countkernellPiS_S_i_param_3];
	mov.u32 	%r3, %ctaid.x;
	shl.b32 	%r4, %r3, 10;
	mov.u32 	%r5, %tid.x;
	shl.b32 	%r6, %r5, 5;
	mov.u32 	%r7, %tid.y;
	add.s32 	%r8, %r6, %r7;
	add.s32 	%r1, %r8, %r4;
	setp.ge.s32 	%p1, %r1, %r2;
	@%p1 bra 	$L__BB0_2;
	cvta.to.global.u64 	%rd4, %rd1;
	cvta.to.global.u64 	%rd5, %rd2;
	cvta.to.global.u64 	%rd6, %rd3;
	mul.wide.s32 	%rd7, %r1, 4;
	add.s64 	%rd8, %rd4, %rd7;
	ld.global.u32 	%r9, [%rd8];
	add.s64 	%rd9, %rd5, %rd7;
	ld.global.u32 	%r10, [%rd9];
	mad.lo.s32 	%r11, %r9, 30, %r10;
	mul.wide.s32 	%rd10, %r11, 4;
	add.s64 	%rd11, %rd6, %rd10;
	atom.global.add.u32 	%r12, [%rd11], 1;
$L__BB0_2:
	ret;

}
	// .globl	_Z14setarraykernelPiS_i
.visible .entry _Z14setarraykernelPiS_i(
	.param .u64 .ptr .align 1 _Z14setarraykernelPiS_i_param_0,
	.param .u64 .ptr .align 1 _Z14setarraykernelPiS_i_param_1,
	.param .u32 _Z14setarraykernelPiS_i_param_2
)
{
	.reg .pred 	%p<2>;
	.reg .b16 	%rs<6>;
	.reg .b32 	%r<20>;
	.reg .b64 	%rd<9>;

	ld.param.u64 	%rd1, [_Z14setarraykernelPiS_i_param_0];
	ld.param.u64 	%rd2, [_Z14setarraykernelPiS_i_param_1];
	ld.param.u32 	%r2, [_Z14setarraykernelPiS_i_param_2];
	mov.u32 	%r3, %ctaid.x;
	shl.b32 	%r4, %r3, 10;
	mov.u32 	%r5, %tid.x;
	shl.b32 	%r6, %r5, 5;
	mov.u32 	%r7, %tid.y;
	add.s32 	%r8, %r6, %r7;
	add.s32 	%r1, %r8, %r4;
	mul.lo.s32 	%r9, %r2, 720;
	setp.ge.s32 	%p1, %r1, %r9;
	@%p1 bra 	$L__BB1_2;
	cvta.to.global.u64 	%rd3, %rd2;
	cvta.to.global.u64 	%rd4, %rd1;
	mul.hi.s32 	%r10, %r1, -1240768329;
	add.s32 	%r11, %r10, %r1;
	shr.u32 	%r12, %r11, 31;
	shr.s32 	%r13, %r11, 9;
	add.s32 	%r14, %r13, %r12;
	mul.lo.s32 	%r15, %r14, 720;
	sub.s32 	%r16, %r1, %r15;
	cvt.u16.u32 	%rs1, %r16;
	mul.hi.s16 	%rs2, %rs1, 10923;
	shr.u16 	%rs3, %rs2, 15;
	shr.s16 	%rs4, %rs2, 2;
	add.s16 	%rs5, %rs4, %rs3;
	cvt.s32.s16 	%r17, %rs5;
	mad.lo.s32 	%r18, %r14, 30, %r17;
	mul.wide.s32 	%rd5, %r18, 4;
	add.s64 	%rd6, %rd3, %rd5;
	ld.global.u32 	%r19, [%rd6];
	mul.wide.s32 	%rd7, %r1, 4;
	add.s64 	%rd8, %rd4, %rd7;
	st.global.u32 	[%rd8], %r19;
$L__BB1_2:
	ret;

}
	// .globl	_Z15processRequestsiPiS_S_S_S_S_S_S_S_i
.visible .entry _Z15processRequestsiPiS_S_S_S_S_S_S_S_i(
	.param .u32 _Z15processRequestsiPiS_S_S_S_S_S_S_S_i_param_0,
	.param .u64 .ptr .align 1 _Z15processRequestsiPiS_S_S_S_S_S_S_S_i_param_1,
	.param .u64 .ptr .align 1 _Z15processRequestsiPiS_S_S_S_S_S_S_S_i_param_2,
	.param .u64 .ptr .align 1 _Z15processRequestsiPiS_S_S_S_S_S_S_S_i_param_3,
	.param .u64 .ptr .align 1 _Z15processRequestsiPiS_S_S_S_S_S_S_S_i_param_4,
	.param .u64 .ptr .align 1 _Z15processRequestsiPiS_S_S_S_S_S_S_S_i_param_5,
	.param .u64 .ptr .align 1 _Z15processRequestsiPiS_S_S_S_S_S_S_S_i_param_6,
	.param .u64 .ptr .align 1 _Z15processRequestsiPiS_S_S_S_S_S_S_S_i_param_7,
	.param .u64 .ptr .align 1 _Z15processRequestsiPiS_S_S_S_S_S_S_S_i_param_8,
	.param .u64 .ptr .align 1 _Z15processRequestsiPiS_S_S_S_S_S_S_S_i_param_9,
	.param .u32 _Z15processRequestsiPiS_S_S_S_S_S_S_S_i_param_10
)
{
	.reg .pred 	%p<53>;
	.reg .b32 	%r<200>;
	.reg .b64 	%rd<36>;

	ld.param.u64 	%rd11, [_Z15processRequestsiPiS_S_S_S_S_S_S_S_i_param_3];
	ld.param.u64 	%rd12, [_Z15processRequestsiPiS_S_S_S_S_S_S_S_i_param_4];
	ld.param.u64 	%rd13, [_Z15processRequestsiPiS_S_S_S_S_S_S_S_i_param_5];
	ld.param.u64 	%rd17, [_Z15processRequestsiPiS_S_S_S_S_S_S_S_i_param_6];
	ld.param.u64 	%rd14, [_Z15processRequestsiPiS_S_S_S_S_S_S_S_i_param_7];
	ld.param.u64 	%rd15, [_Z15processRequestsiPiS_S_S_S_S_S_S_S_i_param_8];
	ld.param.u64 	%rd16, [_Z15processRequestsiPiS_S_S_S_S_S_S_S_i_param_9];
	ld.param.u32 	%r50, [_Z15processRequestsiPiS_S_S_S_S_S_S_S_i_param_10];
	cvta.to.global.u64 	%rd1, %rd17;
	mov.u32 	%r51, %ctaid.x;
	shl.b32 	%r52, %r51, 10;
	mov.u32 	%r53, %tid.x;
	shl.b32 	%r54, %r53, 5;
	mov.u32 	%r55, %tid.y;
	add.s32 	%r56, %r54, %r55;
	add.s32 	%r1, %r56, %r52;
	mul.lo.s32 	%r57, %r50, 30;
	setp.ge.s32 	%p1, %r1, %r57;
	@%p1 bra 	$L__BB2_30;
	cvta.to.global.u64 	%rd18, %rd13;
	mul.lo.s32 	%r2, %r1, 24;
	setp.eq.s32 	%p2, %r1, 0;
	mul.wide.s32 	%rd19, %r1, 4;
	add.s64 	%rd2, %rd18, %rd19;
	mov.b32 	%r183, 0;
	@%p2 bra 	$L__BB2_3;
	ld.global.u32 	%r183, [%rd2+-4];
$L__BB2_3:
	ld.global.u32 	%r5, [%rd2];
	setp.ge.s32 	%p3, %r183, %r5;
	@%p3 bra 	$L__BB2_30;
	mul.hi.s32 	%r59, %r1, -2004318071;
	add.s32 	%r60, %r59, %r1;
	shr.u32 	%r61, %r60, 31;
	shr.s32 	%r62, %r60, 4;
	add.s32 	%r63, %r62, %r61;
	cvta.to.global.u64 	%rd20, %rd16;
	mul.wide.s32 	%rd21, %r63, 4;
	add.s64 	%rd3, %rd20, %rd21;
	cvta.to.global.u64 	%rd22, %rd15;
	add.s64 	%rd4, %rd22, %rd21;
	add.s64 	%rd5, %rd1, 32;
	add.s32 	%r6, %r2, -1;
	cvta.to.global.u64 	%rd6, %rd11;
	cvta.to.global.u64 	%rd7, %rd12;
	cvta.to.global.u64 	%rd8, %rd14;
$L__BB2_5:
	mul.wide.s32 	%rd23, %r183, 4;
	add.s64 	%rd24, %rd6, %rd23;
	ld.global.u32 	%r8, [%rd24];
	add.s64 	%rd25, %rd7, %rd23;
	ld.global.u32 	%r9, [%rd25];
	add.s32 	%r198, %r8, -1;
	add.s32 	%r11, %r198, %r9;
	setp.gt.s32 	%p4, %r8, %r11;
	mov.b32 	%r197, 0;
	@%p4 bra 	$L__BB2_20;
	add.s32 	%r67, %r9, -1;
	and.b32  	%r12, %r9, 15;
	setp.lt.u32 	%p5, %r67, 15;
	mov.b32 	%r197, 0;
	mov.u32 	%r192, %r198;
	@%p5 bra 	$L__BB2_10;
	and.b32  	%r69, %r9, -16;
	neg.s32 	%r185, %r69;
	add.s32 	%r184, %r6, %r8;
	mov.b32 	%r197, 0;
	mov.u32 	%r186, %r8;
$L__BB2_8:
	.pragma "nounroll";
	mul.wide.s32 	%rd26, %r184, 4;
	add.s64 	%rd27, %rd5, %rd26;
	ld.global.u32 	%r70, [%rd27+-32];
	setp.gt.s32 	%p6, %r70, 0;
	selp.u32 	%r71, 1, 0, %p6;
	add.s32 	%r72, %r197, %r71;
	ld.global.u32 	%r73, [%rd27+-28];
	setp.gt.s32 	%p7, %r73, 0;
	selp.u32 	%r74, 1, 0, %p7;
	add.s32 	%r75, %r72, %r74;
	ld.global.u32 	%r76, [%rd27+-24];
	setp.gt.s32 	%p8, %r76, 0;
	selp.u32 	%r77, 1, 0, %p8;
	add.s32 	%r78, %r75, %r77;
	ld.global.u32 	%r79, [%rd27+-20];
	setp.gt.s32 	%p9, %r79, 0;
	selp.u32 	%r80, 1, 0, %p9;
	add.s32 	%r81, %r78, %r80;
	ld.global.u32 	%r82, [%rd27+-16];
	setp.gt.s32 	%p10, %r82, 0;
	selp.u32 	%r83, 1, 0, %p10;
	add.s32 	%r84, %r81, %r83;
	ld.global.u32 	%r85, [%rd27+-12];
	setp.gt.s32 	%p11, %r85, 0;
	selp.u32 	%r86, 1, 0, %p11;
	add.s32 	%r87, %r84, %r86;
	ld.global.u32 	%r88, [%rd27+-8];
	setp.gt.s32 	%p12, %r88, 0;
	selp.u32 	%r89, 1, 0, %p12;
	add.s32 	%r90, %r87, %r89;
	ld.global.u32 	%r91, [%rd27+-4];
	setp.gt.s32 	%p13, %r91, 0;
	selp.u32 	%r92, 1, 0, %p13;
	add.s32 	%r93, %r90, %r92;
	ld.global.u32 	%r94, [%rd27];
	setp.gt.s32 	%p14, %r94, 0;
	selp.u32 	%r95, 1, 0, %p14;
	add.s32 	%r96, %r93, %r95;
	ld.global.u32 	%r97, [%rd27+4];
	setp.gt.s32 	%p15, %r97, 0;
	selp.u32 	%r98, 1, 0, %p15;
	add.s32 	%r99, %r96, %r98;
	ld.global.u32 	%r100, [%rd27+8];
	setp.gt.s32 	%p16, %r100, 0;
	selp.u32 	%r101, 1, 0, %p16;
	add.s32 	%r102, %r99, %r101;
	ld.global.u32 	%r103, [%rd27+12];
	setp.gt.s32 	%p17, %r103, 0;
	selp.u32 	%r104, 1, 0, %p17;
	add.s32 	%r105, %r102, %r104;
	ld.global.u32 	%r106, [%rd27+16];
	setp.gt.s32 	%p18, %r106, 0;
	selp.u32 	%r107, 1, 0, %p18;
	add.s32 	%r108, %r105, %r107;
	ld.global.u32 	%r109, [%rd27+20];
	setp.gt.s32 	%p19, %r109, 0;
	selp.u32 	%r110, 1, 0, %p19;
	add.s32 	%r111, %r108, %r110;
	ld.global.u32 	%r112, [%rd27+24];
	setp.gt.s32 	%p20, %r112, 0;
	selp.u32 	%r113, 1, 0, %p20;
	add.s32 	%r114, %r111, %r113;
	ld.global.u32 	%r115, [%rd27+28];
	setp.gt.s32 	%p21, %r115, 0;
	selp.u32 	%r116, 1, 0, %p21;
	add.s32 	%r197, %r114, %r116;
	add.s32 	%r186, %r186, 16;
	add.s32 	%r185, %r185, 16;
	add.s32 	%r184, %r184, 16;
	setp.ne.s32 	%p22, %r185, 0;
	@%p22 bra 	$L__BB2_8;
	add.s32 	%r192, %r186, -1;
$L__BB2_10:
	setp.eq.s32 	%p23, %r12, 0;
	@%p23 bra 	$L__BB2_20;
	and.b32  	%r27, %r9, 7;
	setp.lt.u32 	%p24, %r12, 8;
	@%p24 bra 	$L__BB2_13;
	add.s32 	%r118, %r192, %r2;
	mul.wide.s32 	%rd28, %r118, 4;
	add.s64 	%rd29, %rd1, %rd28;
	ld.global.u32 	%r119, [%rd29];
	setp.gt.s32 	%p25, %r119, 0;
	selp.u32 	%r120, 1, 0, %p25;
	add.s32 	%r121, %r197, %r120;
	ld.global.u32 	%r122, [%rd29+4];
	setp.gt.s32 	%p26, %r122, 0;
	selp.u32 	%r123, 1, 0, %p26;
	add.s32 	%r124, %r121, %r123;
	ld.global.u32 	%r125, [%rd29+8];
	setp.gt.s32 	%p27, %r125, 0;
	selp.u32 	%r126, 1, 0, %p27;
	add.s32 	%r127, %r124, %r126;
	ld.global.u32 	%r128, [%rd29+12];
	setp.gt.s32 	%p28, %r128, 0;
	selp.u32 	%r129, 1, 0, %p28;
	add.s32 	%r130, %r127, %r129;
	ld.global.u32 	%r131, [%rd29+16];
	setp.gt.s32 	%p29, %r131, 0;
	selp.u32 	%r132, 1, 0, %p29;
	add.s32 	%r133, %r130, %r132;
	ld.global.u32 	%r134, [%rd29+20];
	setp.gt.s32 	%p30, %r134, 0;
	selp.u32 	%r135, 1, 0, %p30;
	add.s32 	%r136, %r133, %r135;
	ld.global.u32 	%r137, [%rd29+24];
	setp.gt.s32 	%p31, %r137, 0;
	selp.u32 	%r138, 1, 0, %p31;
	add.s32 	%r139, %r136, %r138;
	ld.global.u32 	%r140, [%rd29+28];
	setp.gt.s32 	%p32, %r140, 0;
	selp.u32 	%r141, 1, 0, %p32;
	add.s32 	%r197, %r139, %r141;
	add.s32 	%r192, %r192, 8;
$L__BB2_13:
	setp.eq.s32 	%p33, %r27, 0;
	@%p33 bra 	$L__BB2_20;
	and.b32  	%r33, %r9, 3;
	setp.lt.u32 	%p34, %r27, 4;
	@%p34 bra 	$L__BB2_16;
	add.s32 	%r143, %r192, %r2;
	mul.wide.s32 	%rd30, %r143, 4;
	add.s64 	%rd31, %rd1, %rd30;
	ld.global.u32 	%r144, [%rd31];
	setp.gt.s32 	%p35, %r144, 0;
	selp.u32 	%r145, 1, 0, %p35;
	add.s32 	%r146, %r197, %r145;
	ld.global.u32 	%r147, [%rd31+4];
	setp.gt.s32 	%p36, %r147, 0;
	selp.u32 	%r148, 1, 0, %p36;
	add.s32 	%r149, %r146, %r148;
	ld.global.u32 	%r150, [%rd31+8];
	setp.gt.s32 	%p37, %r150, 0;
	selp.u32 	%r151, 1, 0, %p37;
	add.s32 	%r152, %r149, %r151;
	ld.global.u32 	%r153, [%rd31+12];
	setp.gt.s32 	%p38, %r153, 0;
	selp.u32 	%r154, 1, 0, %p38;
	add.s32 	%r197, %r152, %r154;
	add.s32 	%r192, %r192, 4;
$L__BB2_16:
	setp.eq.s32 	%p39, %r33, 0;
	@%p39 bra 	$L__BB2_20;
	add.s32 	%r155, %r192, %r2;
	mul.wide.s32 	%rd32, %r155, 4;
	add.s64 	%rd9, %rd1, %rd32;
	ld.global.u32 	%r156, [%rd9];
	setp.gt.s32 	%p40, %r156, 0;
	selp.u32 	%r157, 1, 0, %p40;
	add.s32 	%r197, %r197, %r157;
	setp.eq.s32 	%p41, %r33, 1;
	@%p41 bra 	$L__BB2_20;
	ld.global.u32 	%r158, [%rd9+4];
	setp.gt.s32 	%p42, %r158, 0;
	selp.u32 	%r159, 1, 0, %p42;
	add.s32 	%r197, %r197, %r159;
	setp.eq.s32 	%p43, %r33, 2;
	@%p43 bra 	$L__BB2_20;
	ld.global.u32 	%r160, [%rd9+8];
	setp.gt.s32 	%p44, %r160, 0;
	selp.u32 	%r161, 1, 0, %p44;
	add.s32 	%r197, %r197, %r161;
$L__BB2_20:
	setp.ne.s32 	%p45, %r197, %r9;
	@%p45 bra 	$L__BB2_29;
	setp.gt.s32 	%p46, %r8, %r11;
	@%p46 bra 	$L__BB2_28;
	and.b32  	%r43, %r9, 3;
	setp.eq.s32 	%p47, %r43, 0;
	@%p47 bra 	$L__BB2_26;
	add.s32 	%r162, %r198, %r2;
	mul.wide.s32 	%rd33, %r162, 4;
	add.s64 	%rd10, %rd1, %rd33;
	ld.global.u32 	%r163, [%rd10];
	add.s32 	%r164, %r163, -1;
	st.global.u32 	[%rd10], %r164;
	setp.eq.s32 	%p48, %r43, 1;
	mov.u32 	%r198, %r8;
	@%p48 bra 	$L__BB2_26;
	ld.global.u32 	%r165, [%rd10+4];
	add.s32 	%r166, %r165, -1;
	st.global.u32 	[%rd10+4], %r166;
	add.s32 	%r198, %r8, 1;
	setp.eq.s32 	%p49, %r43, 2;
	@%p49 bra 	$L__BB2_26;
	ld.global.u32 	%r167, [%rd10+8];
	add.s32 	%r168, %r167, -1;
	st.global.u32 	[%rd10+8], %r168;
	add.s32 	%r198, %r8, 2;
$L__BB2_26:
	add.s32 	%r169, %r9, -1;
	setp.lt.u32 	%p50, %r169, 3;
	@%p50 bra 	$L__BB2_28;
$L__BB2_27:
	add.s32 	%r170, %r198, %r2;
	mul.wide.s32 	%rd34, %r170, 4;
	add.s64 	%rd35, %rd1, %rd34;
	ld.global.u32 	%r171, [%rd35];
	add.s32 	%r172, %r171, -1;
	st.global.u32 	[%rd35], %r172;
	ld.global.u32 	%r173, [%rd35+4];
	add.s32 	%r174, %r173, -1;
	st.global.u32 	[%rd35+4], %r174;
	ld.global.u32 	%r175, [%rd35+8];
	add.s32 	%r176, %r175, -1;
	st.global.u32 	[%rd35+8], %r176;
	ld.global.u32 	%r177, [%rd35+12];
	add.s32 	%r178, %r177, -1;
	st.global.u32 	[%rd35+12], %r178;
	add.s32 	%r198, %r198, 4;
	setp.ne.s32 	%p51, %r198, %r11;
	@%p51 bra 	$L__BB2_27;
$L__BB2_28:
	atom.global.add.u32 	%r179, [%rd3], 1;
	atom.global.add.u32 	%r180, [%rd8], 1;
$L__BB2_29:
	atom.global.add.u32 	%r181, [%rd4], 1;
	add.s32 	%r183, %r183, 1;
	setp.ne.s32 	%p52, %r183, %r5;
	@%p52 bra 	$L__BB2_5;
$L__BB2_30:
	ret;

}


// ===== COMPILED SASS (sm_100) =====

	.target	sm_100

	.elftype	@"ET_EXEC"


//--------------------- .note.nv.tkinfo           --------------------------
	.section	.note.nv.tkinfo,"",@"SHT_NOTE"
	.sectionflags	@"SHF_NOTE_NV_TKINFO"
	.tkinfo
        /*0018*/ 	.word	0x00000002
        /*0030*/ 	.string	""
        /*0030*/ 	.string	"ptxas"
        /*0030*/ 	.string	"Cuda compilation tools, release 13.0, V13.0.88"
        /*0030*/ 	.string	"Build cuda_13.0.r13.0/compiler.36424714_0"
        /*0030*/ 	.string	"-arch sm_100 -m 64 "



//--------------------- .note.nv.cuinfo           --------------------------
	.section	.note.nv.cuinfo,"",@"SHT_NOTE"
	.sectionflags	@"SHF_NOTE_NV_CUINFO"
        /*0018*/ 	.short	0x0002
        /*001a*/ 	.short	0x0064
        /*001c*/ 	.short	0x0082
	.zero		2


//--------------------- .nv.info                  --------------------------
	.section	.nv.info,"",@"SHT_CUDA_INFO"
	.align	4


	//----- nvinfo : EIATTR_REGCOUNT
	.align		4
        /*0000*/ 	.byte	0x04, 0x2f
        /*0002*/ 	.short	(.L_1 - .L_0)
	.align		4
.L_0:
        /*0004*/ 	.word	index@(_Z12countkernellPiS_S_i)
        /*0008*/ 	.word	0x0000000e


	//----- nvinfo : EIATTR_FRAME_SIZE
	.align		4
.L_1:
        /*000c*/ 	.byte	0x04, 0x11
        /*000e*/ 	.short	(.L_3 - .L_2)
	.align		4
.L_2:
        /*0010*/ 	.word	index@(_Z12countkernellPiS_S_i)
        /*0014*/ 	.word	0x00000000


	//----- nvinfo : EIATTR_REGCOUNT
	.align		4
.L_3:
        /*0018*/ 	.byte	0x04, 0x2f
        /*001a*/ 	.short	(.L_5 - .L_4)
	.align		4
.L_4:
        /*001c*/ 	.word	index@(_Z14setarraykernelPiS_i)
        /*0020*/ 	.word	0x0000000a


	//----- nvinfo : EIATTR_FRAME_SIZE
	.align		4
.L_5:
        /*0024*/ 	.byte	0x04, 0x11
        /*0026*/ 	.short	(.L_7 - .L_6)
	.align		4
.L_6:
        /*0028*/ 	.word	index@(_Z14setarraykernelPiS_i)
        /*002c*/ 	.word	0x00000000


	//----- nvinfo : EIATTR_REGCOUNT
	.align		4
.L_7:
        /*0030*/ 	.byte	0x04, 0x2f
        /*0032*/ 	.short	(.L_9 - .L_8)
	.align		4
.L_8:
        /*0034*/ 	.word	index@(_Z15processRequestsiPiS_S_S_S_S_S_S_S_i)
        /*0038*/ 	.word	0x0000001f


	//----- nvinfo : EIATTR_FRAME_SIZE
	.align		4
.L_9:
        /*003c*/ 	.byte	0x04, 0x11
        /*003e*/ 	.short	(.L_11 - .L_10)
	.align		4
.L_10:
        /*0040*/ 	.word	index@(_Z15processRequestsiPiS_S_S_S_S_S_S_S_i)
        /*0044*/ 	.word	0x00000000


	//----- nvinfo : EIATTR_MIN_STACK_SIZE
	.align		4
.L_11:
        /*0048*/ 	.byte	0x04, 0x12
        /*004a*/ 	.short	(.L_13 - .L_12)
	.align		4
.L_12:
        /*004c*/ 	.word	index@(_Z15processRequestsiPiS_S_S_S_S_S_S_S_i)
        /*0050*/ 	.word	0x00000000


	//----- nvinfo : EIATTR_MIN_STACK_SIZE
	.align		4
.L_13:
        /*0054*/ 	.byte	0x04, 0x12
        /*0056*/ 	.short	(.L_15 - .L_14)
	.align		4
.L_14:
        /*0058*/ 	.word	index@(_Z14setarraykernelPiS_i)
        /*005c*/ 	.word	0x00000000


	//----- nvinfo : EIATTR_MIN_STACK_SIZE
	.align		4
.L_15:
        /*0060*/ 	.byte	0x04, 0x12
        /*0062*/ 	.short	(.L_17 - .L_16)
	.align		4
.L_16:
        /*0064*/ 	.word	index@(_Z12countkernellPiS_S_i)
        /*0068*/ 	.word	0x00000000
.L_17:


//--------------------- .nv.compat                --------------------------
	.section	.nv.compat,"",@"SHT_CUDA_COMPAT_INFO"
	.align	4
        /*0000*/ 	.byte	0x02, 0x09, 0x00, 0x00, 0x02, 0x02, 0x01, 0x00, 0x02, 0x05, 0x05, 0x00, 0x03, 0x07, 0x01, 0x01
        /*0010*/ 	.byte	0x02, 0x03, 0x00, 0x00, 0x02, 0x06, 0x01, 0x00, 0x04, 0x0b, 0x08, 0x00, 0x09, 0x00, 0x00, 0x00
        /*0020*/ 	.byte	0x00, 0x00, 0x00, 0x00


//--------------------- .nv.info._Z15processRequestsiPiS_S_S_S_S_S_S_S_i --------------------------
	.section	.nv.info._Z15processRequestsiPiS_S_S_S_S_S_S_S_i,"",@"SHT_CUDA_INFO"
	.sectionflags	@""
	.align	4


	//----- nvinfo : EIATTR_CUDA_API_VERSION
	.align		4
        /*0000*/ 	.byte	0x04, 0x37
        /*0002*/ 	.short	(.L_19 - .L_18)
.L_18:
        /*0004*/ 	.word	0x00000082


	//----- nvinfo : EIATTR_KPARAM_INFO
	.align		4
.L_19:
        /*0008*/ 	.byte	0x04, 0x17
        /*000a*/ 	.short	(.L_21 - .L_20)
.L_20:
        /*000c*/ 	.word	0x00000000
        /*0010*/ 	.short	0x000a
        /*0012*/ 	.short	0x0050
        /*0014*/ 	.byte	0x00, 0xf0, 0x11, 0x00


	//----- nvinfo : EIATTR_KPARAM_INFO
	.align		4
.L_21:
        /*0018*/ 	.byte	0x04, 0x17
        /*001a*/ 	.short	(.L_23 - .L_22)
.L_22:
        /*001c*/ 	.word	0x00000000
        /*0020*/ 	.short	0x0009
        /*0022*/ 	.short	0x0048
        /*0024*/ 	.byte	0x00, 0xf5, 0x21, 0x00


	//----- nvinfo : EIATTR_KPARAM_INFO
	.align		4
.L_23:
        /*0028*/ 	.byte	0x04, 0x17
        /*002a*/ 	.short	(.L_25 - .L_24)
.L_24:
        /*002c*/ 	.word	0x00000000
        /*0030*/ 	.short	0x0008
        /*0032*/ 	.short	0x0040
        /*0034*/ 	.byte	0x00, 0xf5, 0x21, 0x00


	//----- nvinfo : EIATTR_KPARAM_INFO
	.align		4
.L_25:
        /*0038*/ 	.byte	0x04, 0x17
        /*003a*/ 	.short	(.L_27 - .L_26)
.L_26:
        /*003c*/ 	.word	0x00000000
        /*0040*/ 	.short	0x0007
        /*0042*/ 	.short	0x0038
        /*0044*/ 	.byte	0x00, 0xf5, 0x21, 0x00


	//----- nvinfo : EIATTR_KPARAM_INFO
	.align		4
.L_27:
        /*0048*/ 	.byte	0x04, 0x17
        /*004a*/ 	.short	(.L_29 - .L_28)
.L_28:
        /*004c*/ 	.word	0x00000000
        /*0050*/ 	.short	0x0006
        /*0052*/ 	.short	0x0030
        /*0054*/ 	.byte	0x00, 0xf5, 0x21, 0x00


	//----- nvinfo : EIATTR_KPARAM_INFO
	.align		4
.L_29:
        /*0058*/ 	.byte	0x04, 0x17
        /*005a*/ 	.short	(.L_31 - .L_30)
.L_30:
        /*005c*/ 	.word	0x00000000
        /*0060*/ 	.short	0x0005
        /*0062*/ 	.short	0x0028
        /*0064*/ 	.byte	0x00, 0xf5, 0x21, 0x00


	//----- nvinfo : EIATTR_KPARAM_INFO
	.align		4
.L_31:
        /*0068*/ 	.byte	0x04, 0x17
        /*006a*/ 	.short	(.L_33 - .L_32)
.L_32:
        /*006c*/ 	.word	0x00000000
        /*0070*/ 	.short	0x0004
        /*0072*/ 	.short	0x0020
        /*0074*/ 	.byte	0x00, 0xf5, 0x21, 0x00


	//----- nvinfo : EIATTR_KPARAM_INFO
	.align		4
.L_33:
        /*0078*/ 	.byte	0x04, 0x17
        /*007a*/ 	.short	(.L_35 - .L_34)
.L_34:
        /*007c*/ 	.word	0x00000000
        /*0080*/ 	.short	0x0003
        /*0082*/ 	.short	0x0018
        /*0084*/ 	.byte	0x00, 0xf5, 0x21, 0x00


	//----- nvinfo : EIATTR_KPARAM_INFO
	.align		4
.L_35:
        /*0088*/ 	.byte	0x04, 0x17
        /*008a*/ 	.short	(.L_37 - .L_36)
.L_36:
        /*008c*/ 	.word	0x00000000
        /*0090*/ 	.short	0x0002
        /*0092*/ 	.short	0x0010
        /*0094*/ 	.byte	0x00, 0xf5, 0x21, 0x00


	//----- nvinfo : EIATTR_KPARAM_INFO
	.align		4
.L_37:
        /*0098*/ 	.byte	0x04, 0x17
        /*009a*/ 	.short	(.L_39 - .L_38)
.L_38:
        /*009c*/ 	.word	0x00000000
        /*00a0*/ 	.short	0x0001
        /*00a2*/ 	.short	0x0008
        /*00a4*/ 	.byte	0x00, 0xf5, 0x21, 0x00


	//----- nvinfo : EIATTR_KPARAM_INFO
	.align		4
.L_39:
        /*00a8*/ 	.byte	0x04, 0x17
        /*00aa*/ 	.short	(.L_41 - .L_40)
.L_40:
        /*00ac*/ 	.word	0x00000000
        /*00b0*/ 	.short	0x0000
        /*00b2*/ 	.short	0x0000
        /*00b4*/ 	.byte	0x00, 0xf0, 0x11, 0x00


	//----- nvinfo : EIATTR_SPARSE_MMA_MASK
	.align		4
.L_41:
        /*00b8*/ 	.byte	0x03, 0x50
        /*00ba*/ 	.short	0x0000


	//----- nvinfo : EIATTR_MAXREG_COUNT
	.align		4
        /*00bc*/ 	.byte	0x03, 0x1b
        /*00be*/ 	.short	0x00ff


	//----- nvinfo : EIATTR_MERCURY_ISA_VERSION
	.align		4
        /*00c0*/ 	.byte	0x03, 0x5f
        /*00c2*/ 	.short	0x0101


	//----- nvinfo : EIATTR_INT_WARP_WIDE_INSTR_OFFSETS
	.align		4
        /*00c4*/ 	.byte	0x04, 0x31
        /*00c6*/ 	.short	(.L_43 - .L_42)


	//   ....[0]....
.L_42:
        /*00c8*/ 	.word	0x00001190


	//----- nvinfo : EIATTR_VRC_CTA_INIT_COUNT
	.align		4
.L_43:
        /*00cc*/ 	.byte	0x02, 0x4a
	.zero		1
	.zero		1


	//----- nvinfo : EIATTR_EXIT_INSTR_OFFSETS
	.align		4
        /*00d0*/ 	.byte	0x04, 0x1c
        /*00d2*/ 	.short	(.L_45 - .L_44)


	//   ....[0]....
.L_44:
        /*00d4*/ 	.word	0x00000090


	//   ....[1]....
        /*00d8*/ 	.word	0x00000120


	//   ....[2]....
        /*00dc*/ 	.word	0x00001240


	//----- nvinfo : EIATTR_CRS_STACK_SIZE
	.align		4
.L_45:
        /*00e0*/ 	.byte	0x04, 0x1e
        /*00e2*/ 	.short	(.L_47 - .L_46)
.L_46:
        /*00e4*/ 	.word	0x00000000


	//----- nvinfo : EIATTR_CBANK_PARAM_SIZE
	.align		4
.L_47:
        /*00e8*/ 	.byte	0x03, 0x19
        /*00ea*/ 	.short	0x0054


	//----- nvinfo : EIATTR_PARAM_CBANK
	.align		4
        /*00ec*/ 	.byte	0x04, 0x0a
        /*00ee*/ 	.short	(.L_49 - .L_48)
	.align		4
.L_48:
        /*00f0*/ 	.word	index@(.nv.constant0._Z15processRequestsiPiS_S_S_S_S_S_S_S_i)
        /*00f4*/ 	.short	0x0380
        /*00f6*/ 	.short	0x0054


	//----- nvinfo : EIATTR_SW_WAR
	.align		4
.L_49:
        /*00f8*/ 	.byte	0x04, 0x36
        /*00fa*/ 	.short	(.L_51 - .L_50)
.L_50:
        /*00fc*/ 	.word	0x00000008
.L_51:


//--------------------- .nv.info._Z14setarraykernelPiS_i --------------------------
	.section	.nv.info._Z14setarraykernelPiS_i,"",@"SHT_CUDA_INFO"
	.sectionflags	@""
	.align	4


	//----- nvinfo : EIATTR_CUDA_API_VERSION
	.align		4
        /*0000*/ 	.byte	0x04, 0x37
        /*0002*/ 	.short	(.L_53 - .L_52)
.L_52:
        /*0004*/ 	.word	0x00000082


	//----- nvinfo : EIATTR_KPARAM_INFO
	.align		4
.L_53:
        /*0008*/ 	.byte	0x04, 0x17
        /*000a*/ 	.short	(.L_55 - .L_54)
.L_54:
        /*000c*/ 	.word	0x00000000
        /*0010*/ 	.short	0x0002
        /*0012*/ 	.short	0x0010
        /*0014*/ 	.byte	0x00, 0xf0, 0x11, 0x00


	//----- nvinfo : EIATTR_KPARAM_INFO
	.align		4
.L_55:
        /*0018*/ 	.byte	0x04, 0x17
        /*001a*/ 	.short	(.L_57 - .L_56)
.L_56:
        /*001c*/ 	.word	0x00000000
        /*0020*/ 	.short	0x0001
        /*0022*/ 	.short	0x0008
        /*0024*/ 	.byte	0x00, 0xf5, 0x21, 0x00


	//----- nvinfo : EIATTR_KPARAM_INFO
	.align		4
.L_57:
        /*0028*/ 	.byte	0x04, 0x17
        /*002a*/ 	.short	(.L_59 - .L_58)
.L_58:
        /*002c*/ 	.word	0x00000000
        /*0030*/ 	.short	0x0000
        /*0032*/ 	.short	0x0000
        /*0034*/ 	.byte	0x00, 0xf5, 0x21, 0x00


	//----- nvinfo : EIATTR_SPARSE_MMA_MASK
	.align		4
.L_59:
        /*0038*/ 	.byte	0x03, 0x50
        /*003a*/ 	.short	0x0000


	//----- nvinfo : EIATTR_MAXREG_COUNT
	.align		4
        /*003c*/ 	.byte	0x03, 0x1b
        /*003e*/ 	.short	0x00ff


	//----- nvinfo : EIATTR_MERCURY_ISA_VERSION
	.align		4
        /*0040*/ 	.byte	0x03, 0x5f
        /*0042*/ 	.short	0x0101


	//----- nvinfo : EIATTR_VRC_CTA_INIT_COUNT
	.align		4
        /*0044*/ 	.byte	0x02, 0x4a
	.zero		1
	.zero		1


	//----- nvinfo : EIATTR_EXIT_INSTR_OFFSETS
	.align		4
        /*0048*/ 	.byte	0x04, 0x1c
        /*004a*/ 	.short	(.L_61 - .L_60)


	//   ....[0]....
.L_60:
        /*004c*/ 	.word	0x00000090


	//   ....[1]....
        /*0050*/ 	.word	0x000001e0


	//----- nvinfo : EIATTR_CBANK_PARAM_SIZE
	.align		4
.L_61:
        /*0054*/ 	.byte	0x03, 0x19
        /*0056*/ 	.short	0x0014


	//----- nvinfo : EIATTR_PARAM_CBANK
	.align		4
        /*0058*/ 	.byte	0x04, 0x0a
        /*005a*/ 	.short	(.L_63 - .L_62)
	.align		4
.L_62:
        /*005c*/ 	.word	index@(.nv.constant0._Z14setarraykernelPiS_i)
        /*0060*/ 	.short	0x0380
        /*0062*/ 	.short	0x0014


	//----- nvinfo : EIATTR_SW_WAR
	.align		4
.L_63:
        /*0064*/ 	.byte	0x04, 0x36
        /*0066*/ 	.short	(.L_65 - .L_64)
.L_64:
        /*0068*/ 	.word	0x00000008
.L_65:


//--------------------- .nv.info._Z12countkernellPiS_S_i --------------------------
	.section	.nv.info._Z12countkernellPiS_S_i,"",@"SHT_CUDA_INFO"
	.sectionflags	@""
	.align	4


	//----- nvinfo : EIATTR_CUDA_API_VERSION
	.align		4
        /*0000*/ 	.byte	0x04, 0x37
        /*0002*/ 	.short	(.L_67 - .L_66)
.L_66:
        /*0004*/ 	.word	0x00000082


	//----- nvinfo : EIATTR_KPARAM_INFO
	.align		4
.L_67:
        /*0008*/ 	.byte	0x04, 0x17
        /*000a*/ 	.short	(.L_69 - .L_68)
.L_68:
        /*000c*/ 	.word	0x00000000
        /*0010*/ 	.short	0x0003
        /*0012*/ 	.short	0x0018
        /*0014*/ 	.byte	0x00, 0xf0, 0x11, 0x00


	//----- nvinfo : EIATTR_KPARAM_INFO
	.align		4
.L_69:
        /*0018*/ 	.byte	0x04, 0x17
        /*001a*/ 	.short	(.L_71 - .L_70)
.L_70:
        /*001c*/ 	.word	0x00000000
        /*0020*/ 	.short	0x0002
        /*0022*/ 	.short	0x0010
        /*0024*/ 	.byte	0x00, 0xf5, 0x21, 0x00


	//----- nvinfo : EIATTR_KPARAM_INFO
	.align		4
.L_71:
        /*0028*/ 	.byte	0x04, 0x17
        /*002a*/ 	.short	(.L_73 - .L_72)
.L_72:
        /*002c*/ 	.word	0x00000000
        /*0030*/ 	.short	0x0001
        /*0032*/ 	.short	0x0008
        /*0034*/ 	.byte	0x00, 0xf5, 0x21, 0x00


	//----- nvinfo : EIATTR_KPARAM_INFO
	.align		4
.L_73:
        /*0038*/ 	.byte	0x04, 0x17
        /*003a*/ 	.short	(.L_75 - .L_74)
.L_74:
        /*003c*/ 	.word	0x00000000
        /*0040*/ 	.short	0x0000
        /*0042*/ 	.short	0x0000
        /*0044*/ 	.byte	0x00, 0xf5, 0x21, 0x00


	//----- nvinfo : EIATTR_SPARSE_MMA_MASK
	.align		4
.L_75:
        /*0048*/ 	.byte	0x03, 0x50
        /*004a*/ 	.short	0x0000


	//----- nvinfo : EIATTR_MAXREG_COUNT
	.align		4
        /*004c*/ 	.byte	0x03, 0x1b
        /*004e*/ 	.short	0x00ff


	//----- nvinfo : EIATTR_MERCURY_ISA_VERSION
	.align		4
        /*0050*/ 	.byte	0x03, 0x5f
        /*0052*/ 	.short	0x0101


	//----- nvinfo : EIATTR_VRC_CTA_INIT_COUNT
	.align		4
        /*0054*/ 	.byte	0x02, 0x4a
	.zero		1
	.zero		1


	//----- nvinfo : EIATTR_EXIT_INSTR_OFFSETS
	.align		4
        /*0058*/ 	.byte	0x04, 0x1c
        /*005a*/ 	.short	(.L_77 - .L_76)


	//   ....[0]....
.L_76:
        /*005c*/ 	.word	0x00000080


	//   ....[1]....
        /*0060*/ 	.word	0x00000150


	//----- nvinfo : EIATTR_CBANK_PARAM_SIZE
	.align		4
.L_77:
        /*0064*/ 	.byte	0x03, 0x19
        /*0066*/ 	.short	0x001c


	//----- nvinfo : EIATTR_PARAM_CBANK
	.align		4
        /*0068*/ 	.byte	0x04, 0x0a
        /*006a*/ 	.short	(.L_79 - .L_78)
	.align		4
.L_78:
        /*006c*/ 	.word	index@(.nv.constant0._Z12countkernellPiS_S_i)
        /*0070*/ 	.short	0x0380
        /*0072*/ 	.short	0x001c


	//----- nvinfo : EIATTR_SW_WAR
	.align		4
.L_79:
        /*0074*/ 	.byte	0x04, 0x36
        /*0076*/ 	.short	(.L_81 - .L_80)
.L_80:
        /*0078*/ 	.word	0x00000008
.L_81:


//--------------------- .nv.callgraph             --------------------------
	.section	.nv.callgraph,"",@"SHT_CUDA_CALLGRAPH"
	.align	4
	.sectionentsize	8
	.align		4
        /*0000*/ 	.word	0x00000000
	.align		4
        /*0004*/ 	.word	0xffffffff
	.align		4
        /*0008*/ 	.word	0x00000000
	.align		4
        /*000c*/ 	.word	0xfffffffe
	.align		4
        /*0010*/ 	.word	0x00000000
	.align		4
        /*0014*/ 	.word	0xfffffffd
	.align		4
        /*0018*/ 	.word	0x00000000
	.align		4
        /*001c*/ 	.word	0xfffffffc


//--------------------- .text._Z15processRequestsiPiS_S_S_S_S_S_S_S_i --------------------------
	.section	.text._Z15processRequestsiPiS_S_S_S_S_S_S_S_i,"ax",@progbits
	.align	128
        .global         _Z15processRequestsiPiS_S_S_S_S_S_S_S_i
        .type           _Z15processRequestsiPiS_S_S_S_S_S_S_S_i,@function
        .size           _Z15processRequestsiPiS_S_S_S_S_S_S_S_i,(.L_x_21 - _Z15processRequestsiPiS_S_S_S_S_S_S_S_i)
        .other          _Z15processRequestsiPiS_S_S_S_S_S_S_S_i,@"STO_CUDA_ENTRY STV_DEFAULT"
_Z15processRequestsiPiS_S_S_S_S_S_S_S_i:
.text._Z15processRequestsiPiS_S_S_S_S_S_S_S_i:
[----:B------:R-:W-:Y:S01]  /*0000*/  LDC R1, c[0x0][0x37c] ;  /* 0x0000df00ff017b82 */ /* 0x000fe20000000800 */
[----:B------:R-:W0:Y:S01]  /*0010*/  S2R R6, SR_TID.X ;  /* 0x0000000000067919 */ /* 0x000e220000002100 */
[----:B------:R-:W1:Y:S01]  /*0020*/  LDCU UR4, c[0x0][0x3d0] ;  /* 0x00007a00ff0477ac */ /* 0x000e620008000800 */
[----:B------:R-:W0:Y:S01]  /*0030*/  S2R R3, SR_TID.Y ;  /* 0x0000000000037919 */ /* 0x000e220000002200 */
[----:B------:R-:W2:Y:S01]  /*0040*/  S2R R7, SR_CTAID.X ;  /* 0x0000000000077919 */ /* 0x000ea20000002500 */
[----:B-1----:R-:W-:Y:S01]  /*0050*/  UIMAD UR4, UR4, 0x1e, URZ ;  /* 0x0000001e040478a4 */ /* 0x002fe2000f8e02ff */
[----:B0-----:R-:W-:-:S04]  /*0060*/  IMAD R6, R6, 0x20, R3 ;  /* 0x0000002006067824 */ /* 0x001fc800078e0203 */
[----:B--2---:R-:W-:-:S05]  /*0070*/  IMAD R7, R7, 0x400, R6 ;  /* 0x0000040007077824 */ /* 0x004fca00078e0206 */
[----:B------:R-:W-:-:S13]  /*0080*/  ISETP.GE.AND P0, PT, R7, UR4, PT ;  /* 0x0000000407007c0c */ /* 0x000fda000bf06270 */
[----:B------:R-:W-:Y:S05]  /*0090*/  @P0 EXIT ;  /* 0x000000000000094d */ /* 0x000fea0003800000 */
[----:B------:R-:W0:Y:S01]  /*00a0*/  LDC.64 R2, c[0x0][0x3a8] ;  /* 0x0000ea00ff027b82 */ /* 0x000e220000000a00 */
[----:B------:R-:W1:Y:S01]  /*00b0*/  LDCU.64 UR6, c[0x0][0x358] ;  /* 0x00006b00ff0677ac */ /* 0x000e620008000a00 */
[C---:B------:R-:W-:Y:S01]  /*00c0*/  ISETP.NE.AND P0, PT, R7.reuse, RZ, PT ;  /* 0x000000ff0700720c */ /* 0x040fe20003f05270 */
[----:B------:R-:W-:Y:S02]  /*00d0*/  IMAD.MOV.U32 R0, RZ, RZ, RZ ;  /* 0x000000ffff007224 */ /* 0x000fe400078e00ff */
[----:B0-----:R-:W-:-:S10]  /*00e0*/  IMAD.WIDE R2, R7, 0x4, R2 ;  /* 0x0000000407027825 */ /* 0x001fd400078e0202 */
[----:B-1----:R-:W2:Y:S04]  /*00f0*/  @P0 LDG.E R0, desc[UR6][R2.64+-0x4] ;  /* 0xfffffc0602000981 */ /* 0x002ea8000c1e1900 */
[----:B------:R-:W2:Y:S02]  /*0100*/  LDG.E R11, desc[UR6][R2.64] ;  /* 0x00000006020b7981 */ /* 0x000ea4000c1e1900 */
[----:B--2---:R-:W-:-:S13]  /*0110*/  ISETP.GE.AND P0, PT, R0, R11, PT ;  /* 0x0000000b0000720c */ /* 0x004fda0003f06270 */
[----:B------:R-:W-:Y:S05]  /*0120*/  @P0 EXIT ;  /* 0x000000000000094d */ /* 0x000fea0003800000 */
[----:B------:R-:W0:Y:S01]  /*0130*/  LDC.64 R4, c[0x0][0x3c8] ;  /* 0x0000f200ff047b82 */ /* 0x000e220000000a00 */
[----:B------:R-:W-:Y:S01]  /*0140*/  HFMA2 R6, -RZ, RZ, 0, 0 ;  /* 0x00000000ff067431 */ /* 0x000fe200000001ff */
[----:B------:R-:W1:Y:S01]  /*0150*/  LDCU.64 UR4, c[0x0][0x3b0] ;  /* 0x00007600ff0477ac */ /* 0x000e620008000a00 */
[----:B------:R-:W-:-:S04]  /*0160*/  IMAD.MOV.U32 R13, RZ, RZ, 0x18 ;  /* 0x00000018ff0d7424 */ /* 0x000fc800078e00ff */
[C---:B------:R-:W-:Y:S01]  /*0170*/  IMAD R10, R7.reuse, R13, -0x1 ;  /* 0xffffffff070a7424 */ /* 0x040fe200078e020d */
[----:B------:R-:W2:Y:S01]  /*0180*/  LDC.64 R2, c[0x0][0x3c0] ;  /* 0x0000f000ff027b82 */ /* 0x000ea20000000a00 */
[----:B------:R-:W-:-:S05]  /*0190*/  IMAD.HI R8, R7, -0x77777777, R6 ;  /* 0x8888888907087827 */ /* 0x000fca00078e0206 */
[----:B------:R-:W-:-:S04]  /*01a0*/  SHF.R.U32.HI R9, RZ, 0x1f, R8 ;  /* 0x0000001fff097819 */ /* 0x000fc80000011608 */
[----:B------:R-:W-:Y:S01]  /*01b0*/  LEA.HI.SX32 R9, R8, R9, 0x1c ;  /* 0x0000000908097211 */ /* 0x000fe200078fe2ff */
[----:B-1----:R-:W-:-:S04]  /*01c0*/  UIADD3 UR4, UP0, UPT, UR4, 0x20, URZ ;  /* 0x0000002004047890 */ /* 0x002fc8000ff1e0ff */
[----:B0-----:R-:W-:Y:S01]  /*01d0*/  IMAD.WIDE R4, R9, 0x4, R4 ;  /* 0x0000000409047825 */ /* 0x001fe200078e0204 */
[----:B------:R-:W-:-:S03]  /*01e0*/  UIADD3.X UR5, UPT, UPT, URZ, UR5, URZ, UP0, !UPT ;  /* 0x00000005ff057290 */ /* 0x000fc600087fe4ff */
[----:B--2---:R-:W-:-:S09]  /*01f0*/  IMAD.WIDE R2, R9, 0x4, R2 ;  /* 0x0000000409027825 */ /* 0x004fd200078e0202 */
.L_x_17:
[----:B0-----:R-:W0:Y:S08]  /*0200*/  LDC.64 R8, c[0x0][0x398] ;  /* 0x0000e600ff087b82 */ /* 0x001e300000000a00 */
[----:B------:R-:W1:Y:S01]  /*0210*/  LDC.64 R16, c[0x0][0x3a0] ;  /* 0x0000e800ff107b82 */ /* 0x000e620000000a00 */
[----:B0-----:R-:W-:-:S05]  /*0220*/  IMAD.WIDE R8, R0, 0x4, R8 ;  /* 0x0000000400087825 */ /* 0x001fca00078e0208 */
[----:B------:R-:W2:Y:S01]  /*0230*/  LDG.E R13, desc[UR6][R8.64] ;  /* 0x00000006080d7981 */ /* 0x000ea2000c1e1900 */
[----:B-1----:R-:W-:-:S05]  /*0240*/  IMAD.WIDE R16, R0, 0x4, R16 ;  /* 0x0000000400107825 */ /* 0x002fca00078e0210 */
[----:B------:R-:W3:Y:S01]  /*0250*/  LDG.E R12, desc[UR6][R16.64] ;  /* 0x00000006100c7981 */ /* 0x000ee2000c1e1900 */
[----:B------:R-:W-:Y:S01]  /*0260*/  VIADD R0, R0, 0x1 ;  /* 0x0000000100007836 */ /* 0x000fe20000000000 */
[----:B------:R-:W-:Y:S01]  /*0270*/  BSSY.RECONVERGENT B0, `(.L_x_0) ;  /* 0x00000bc000007945 */ /* 0x000fe20003800200 */
[----:B------:R-:W-:-:S03]  /*0280*/  IMAD.MOV.U32 R21, RZ, RZ, RZ ;  /* 0x000000ffff157224 */ /* 0x000fc600078e00ff */
[----:B------:R-:W-:Y:S01]  /*0290*/  ISETP.NE.AND P0, PT, R0, R11, PT ;  /* 0x0000000b0000720c */ /* 0x000fe20003f05270 */
[----:B--2---:R-:W-:-:S05]  /*02a0*/  VIADD R15, R13, 0xffffffff ;  /* 0xffffffff0d0f7836 */ /* 0x004fca0000000000 */
[----:B---3--:R-:W-:-:S04]  /*02b0*/  IADD3 R14, PT, PT, R12, R15, RZ ;  /* 0x0000000f0c0e7210 */ /* 0x008fc80007ffe0ff */
[----:B------:R-:W-:-:S13]  /*02c0*/  ISETP.GT.AND P1, PT, R13, R14, PT ;  /* 0x0000000e0d00720c */ /* 0x000fda0003f24270 */
[----:B------:R-:W-:Y:S05]  /*02d0*/  @P1 BRA `(.L_x_1) ;  /* 0x0000000800d41947 */ /* 0x000fea0003800000 */
[C---:B------:R-:W-:Y:S01]  /*02e0*/  VIADD R8, R12.reuse, 0xffffffff ;  /* 0xffffffff0c087836 */ /* 0x040fe20000000000 */
[----:B------:R-:W-:Y:S01]  /*02f0*/  BSSY.RECONVERGENT B1, `(.L_x_2) ;  /* 0x0000056000017945 */ /* 0x000fe20003800200 */
[----:B------:R-:W-:Y:S01]  /*0300*/  LOP3.LUT R25, R12, 0xf, RZ, 0xc0, !PT ;  /* 0x0000000f0c197812 */ /* 0x000fe200078ec0ff */
[----:B------:R-:W-:Y:S01]  /*0310*/  IMAD.MOV.U32 R21, RZ, RZ, RZ ;  /* 0x000000ffff157224 */ /* 0x000fe200078e00ff */
[----:B------:R-:W-:Y:S02]  /*0320*/  MOV R17, R15 ;  /* 0x0000000f00117202 */ /* 0x000fe40000000f00 */
[----:B------:R-:W-:-:S13]  /*0330*/  ISETP.GE.U32.AND P1, PT, R8, 0xf, PT ;  /* 0x0000000f0800780c */ /* 0x000fda0003f26070 */
[----:B------:R-:W-:Y:S05]  /*0340*/  @!P1 BRA `(.L_x_3) ;  /* 0x0000000400409947 */ /* 0x000fea0003800000 */
[----:B------:R-:W-:Y:S01]  /*0350*/  LOP3.LUT R17, R12, 0xfffffff0, RZ, 0xc0, !PT ;  /* 0xfffffff00c117812 */ /* 0x000fe200078ec0ff */
[----:B------:R-:W-:Y:S01]  /*0360*/  BSSY.RECONVERGENT B2, `(.L_x_4) ;  /* 0x000004d000027945 */ /* 0x000fe20003800200 */
[--C-:B------:R-:W-:Y:S02]  /*0370*/  IMAD.IADD R19, R10, 0x1, R13.reuse ;  /* 0x000000010a137824 */ /* 0x100fe400078e020d */
[----:B------:R-:W-:Y:S01]  /*0380*/  IMAD.MOV.U32 R21, RZ, RZ, RZ ;  /* 0x000000ffff157224 */ /* 0x000fe200078e00ff */
[----:B------:R-:W-:Y:S01]  /*0390*/  IADD3 R17, PT, PT, -R17, RZ, RZ ;  /* 0x000000ff11117210 */ /* 0x000fe20007ffe1ff */
[----:B------:R-:W-:-:S07]  /*03a0*/  IMAD.MOV.U32 R16, RZ, RZ, R13 ;  /* 0x000000ffff107224 */ /* 0x000fce00078e000d */
.L_x_5:
[----:B------:R-:W-:Y:S02]  /*03b0*/  IMAD.U32 R8, RZ, RZ, UR4 ;  /* 0x00000004ff087e24 */ /* 0x000fe4000f8e00ff */
[----:B------:R-:W-:Y:S02]  /*03c0*/  IMAD.U32 R9, RZ, RZ, UR5 ;  /* 0x00000005ff097e24 */ /* 0x000fe4000f8e00ff */
[----:B------:R-:W-:-:S05]  /*03d0*/  IMAD.WIDE R8, R19, 0x4, R8 ;  /* 0x0000000413087825 */ /* 0x000fca00078e0208 */
[----:B------:R-:W2:Y:S04]  /*03e0*/  LDG.E R18, desc[UR6][R8.64+-0x20] ;  /* 0xffffe00608127981 */ /* 0x000ea8000c1e1900 */
[----:B------:R-:W3:Y:S04]  /*03f0*/  LDG.E R20, desc[UR6][R8.64+-0x1c] ;  /* 0xffffe40608147981 */ /* 0x000ee8000c1e1900 */
[----:B------:R-:W4:Y:S04]  /*0400*/  LDG.E R27, desc[UR6][R8.64+-0x18] ;  /* 0xffffe806081b7981 */ /* 0x000f28000c1e1900 */
[----:B------:R-:W5:Y:S04]  /*0410*/  LDG.E R26, desc[UR6][R8.64+-0x14] ;  /* 0xffffec06081a7981 */ /* 0x000f68000c1e1900 */
[----:B------:R-:W5:Y:S04]  /*0420*/  LDG.E R22, desc[UR6][R8.64+-0x10] ;  /* 0xfffff00608167981 */ /* 0x000f68000c1e1900 */
[----:B------:R-:W5:Y:S04]  /*0430*/  LDG.E R23, desc[UR6][R8.64+-0xc] ;  /* 0xfffff40608177981 */ /* 0x000f68000c1e1900 */
[----:B------:R-:W5:Y:S04]  /*0440*/  LDG.E R24, desc[UR6][R8.64+-0x8] ;  /* 0xfffff80608187981 */ /* 0x000f68000c1e1900 */
[----:B------:R-:W5:Y:S01]  /*0450*/  LDG.E R28, desc[UR6][R8.64+0x1c] ;  /* 0x00001c06081c7981 */ /* 0x000f62000c1e1900 */
[----:B--2---:R-:W-:-:S03]  /*0460*/  ISETP.GT.AND P1, PT, R18, RZ, PT ;  /* 0x000000ff1200720c */ /* 0x004fc60003f24270 */
[----:B------:R-:W2:Y:S01]  /*0470*/  LDG.E R18, desc[UR6][R8.64+-0x4] ;  /* 0xfffffc0608127981 */ /* 0x000ea2000c1e1900 */
[----:B---3--:R-:W-:Y:S01]  /*0480*/  ISETP.GT.AND P2, PT, R20, RZ, PT ;  /* 0x000000ff1400720c */ /* 0x008fe20003f44270 */
[----:B------:R-:W-:-:S08]  /*0490*/  VIADD R20, R21, 0x1 ;  /* 0x0000000115147836 */ /* 0x000fd00000000000 */
[----:B------:R-:W-:Y:S02]  /*04a0*/  @!P1 IADD3 R20, PT, PT, R21, RZ, RZ ;  /* 0x000000ff15149210 */ /* 0x000fe40007ffe0ff */
[----:B----4-:R-:W-:-:S03]  /*04b0*/  ISETP.GT.AND P1, PT, R27, RZ, PT ;  /* 0x000000ff1b00720c */ /* 0x010fc60003f24270 */
[----:B------:R-:W-:Y:S02]  /*04c0*/  VIADD R21, R20, 0x1 ;  /* 0x0000000114157836 */ /* 0x000fe40000000000 */
[----:B------:R-:W-:Y:S02]  /*04d0*/  @!P2 IMAD.MOV R21, RZ, RZ, R20 ;  /* 0x000000ffff15a224 */ /* 0x000fe400078e0214 */
[----:B------:R-:W3:Y:S01]  /*04e0*/  LDG.E R20, desc[UR6][R8.64] ;  /* 0x0000000608147981 */ /* 0x000ee2000c1e1900 */
[----:B-----5:R-:W-:Y:S01]  /*04f0*/  ISETP.GT.AND P2, PT, R26, RZ, PT ;  /* 0x000000ff1a00720c */ /* 0x020fe20003f44270 */
[----:B------:R-:W-:-:S04]  /*0500*/  VIADD R26, R21, 0x1 ;  /* 0x00000001151a7836 */ /* 0x000fc80000000000 */
[----:B------:R-:W-:Y:S02]  /*0510*/  @!P1 IADD3 R26, PT, PT, R21, RZ, RZ ;  /* 0x000000ff151a9210 */ /* 0x000fe40007ffe0ff */
[----:B------:R-:W4:Y:S01]  /*0520*/  LDG.E R21, desc[UR6][R8.64+0x4] ;  /* 0x0000040608157981 */ /* 0x000f22000c1e1900 */
[----:B------:R-:W-:Y:S02]  /*0530*/  ISETP.GT.AND P1, PT, R22, RZ, PT ;  /* 0x000000ff1600720c */ /* 0x000fe40003f24270 */
[----:B------:R-:W-:Y:S01]  /*0540*/  VIADD R27, R26, 0x1 ;  /* 0x000000011a1b7836 */ /* 0x000fe20000000000 */
[----:B------:R-:W5:Y:S02]  /*0550*/  LDG.E R22, desc[UR6][R8.64+0x8] ;  /* 0x0000080608167981 */ /* 0x000f64000c1e1900 */
[----:B------:R-:W-:Y:S01]  /*0560*/  @!P2 IMAD.MOV R27, RZ, RZ, R26 ;  /* 0x000000ffff1ba224 */ /* 0x000fe200078e021a */
[----:B------:R-:W-:Y:S02]  /*0570*/  ISETP.GT.AND P2, PT, R23, RZ, PT ;  /* 0x000000ff1700720c */ /* 0x000fe40003f44270 */
[----:B------:R-:W5:Y:S02]  /*0580*/  LDG.E R23, desc[UR6][R8.64+0xc] ;  /* 0x00000c0608177981 */ /* 0x000f64000c1e1900 */
[----:B------:R-:W-:-:S03]  /*0590*/  IADD3 R26, PT, PT, R27, 0x1, RZ ;  /* 0x000000011b1a7810 */ /* 0x000fc60007ffe0ff */
[----:B------:R-:W-:Y:S01]  /*05a0*/  @!P1 IMAD.MOV R26, RZ, RZ, R27 ;  /* 0x000000ffff1a9224 */ /* 0x000fe200078e021b */
[----:B------:R-:W-:Y:S02]  /*05b0*/  ISETP.GT.AND P1, PT, R24, RZ, PT ;  /* 0x000000ff1800720c */ /* 0x000fe40003f24270 */
[----:B------:R-:W5:Y:S01]  /*05c0*/  LDG.E R24, desc[UR6][R8.64+0x10] ;  /* 0x0000100608187981 */ /* 0x000f62000c1e1900 */
[C---:B------:R-:W-:Y:S02]  /*05d0*/  VIADD R27, R26.reuse, 0x1 ;  /* 0x000000011a1b7836 */ /* 0x040fe40000000000 */
[----:B------:R-:W-:-:S05]  /*05e0*/  @!P2 IADD3 R27, PT, PT, R26, RZ, RZ ;  /* 0x000000ff1a1ba210 */ /* 0x000fca0007ffe0ff */
[----:B------:R-:W-:-:S03]  /*05f0*/  VIADD R26, R27, 0x1 ;  /* 0x000000011b1a7836 */ /* 0x000fc60000000000 */
[----:B------:R-:W-:Y:S02]  /*0600*/  @!P1 IMAD.MOV R26, RZ, RZ, R27 ;  /* 0x000000ffff1a9224 */ /* 0x000fe400078e021b */
[----:B------:R-:W5:Y:S01]  /*0610*/  LDG.E R27, desc[UR6][R8.64+0x14] ;  /* 0x00001406081b7981 */ /* 0x000f62000c1e1900 */
[----:B--2---:R-:W-:-:S03]  /*0620*/  ISETP.GT.AND P1, PT, R18, RZ, PT ;  /* 0x000000ff1200720c */ /* 0x004fc60003f24270 */
[----:B------:R0:W2:Y:S01]  /*0630*/  LDG.E R18, desc[UR6][R8.64+0x18] ;  /* 0x0000180608127981 */ /* 0x0000a2000c1e1900 */
[----:B---3--:R-:W-:Y:S02]  /*0640*/  ISETP.GT.AND P2, PT, R20, RZ, PT ;  /* 0x000000ff1400720c */ /* 0x008fe40003f44270 */
[----:B------:R-:W-:-:S07]  /*0650*/  IADD3 R20, PT, PT, R26, 0x1, RZ ;  /* 0x000000011a147810 */ /* 0x000fce0007ffe0ff */
[----:B------:R-:W-:Y:S01]  /*0660*/  @!P1 IMAD.MOV R20, RZ, RZ, R26 ;  /* 0x000000ffff149224 */ /* 0x000fe200078e021a */
[----:B----4-:R-:W-:-:S03]  /*0670*/  ISETP.GT.AND P1, PT, R21, RZ, PT ;  /* 0x000000ff1500720c */ /* 0x010fc60003f24270 */
[C---:B------:R-:W-:Y:S01]  /*0680*/  VIADD R21, R20.reuse, 0x1 ;  /* 0x0000000114157836 */ /* 0x040fe20000000000 */
[----:B------:R-:W-:Y:S02]  /*0690*/  @!P2 IADD3 R21, PT, PT, R20, RZ, RZ ;  /* 0x000000ff1415a210 */ /* 0x000fe40007ffe0ff */
[----:B-----5:R-:W-:-:S03]  /*06a0*/  ISETP.GT.AND P2, PT, R22, RZ, PT ;  /* 0x000000ff1600720c */ /* 0x020fc60003f44270 */
[----:B------:R-:W-:-:S04]  /*06b0*/  VIADD R20, R21, 0x1 ;  /* 0x0000000115147836 */ /* 0x000fc80000000000 */
[----:B------:R-:W-:Y:S01]  /*06c0*/  @!P1 IMAD.MOV R20, RZ, RZ, R21 ;  /* 0x000000ffff149224 */ /* 0x000fe200078e0215 */
[----:B------:R-:W-:-:S04]  /*06d0*/  ISETP.GT.AND P1, PT, R23, RZ, PT ;  /* 0x000000ff1700720c */ /* 0x000fc80003f24270 */
[----:B0-----:R-:W-:Y:S01]  /*06e0*/  IADD3 R8, PT, PT, R20, 0x1, RZ ;  /* 0x0000000114087810 */ /* 0x001fe20007ffe0ff */
[----:B------:R-:W-:Y:S01]  /*06f0*/  @!P2 IMAD.MOV R8, RZ, RZ, R20 ;  /* 0x000000ffff08a224 */ /* 0x000fe200078e0214 */
[----:B------:R-:W-:-:S03]  /*0700*/  ISETP.GT.AND P2, PT, R24, RZ, PT ;  /* 0x000000ff1800720c */ /* 0x000fc60003f44270 */
[----:B------:R-:W-:-:S04]  /*0710*/  VIADD R9, R8, 0x1 ;  /* 0x0000000108097836 */ /* 0x000fc80000000000 */
[----:B------:R-:W-:Y:S02]  /*0720*/  @!P1 IADD3 R9, PT, PT, R8, RZ, RZ ;  /* 0x000000ff08099210 */ /* 0x000fe40007ffe0ff */
[----:B------:R-:W-:-:S03]  /*0730*/  ISETP.GT.AND P1, PT, R27, RZ, PT ;  /* 0x000000ff1b00720c */ /* 0x000fc60003f24270 */
[----:B------:R-:W-:Y:S02]  /*0740*/  VIADD R8, R9, 0x1 ;  /* 0x0000000109087836 */ /* 0x000fe40000000000 */
[----:B------:R-:W-:Y:S01]  /*0750*/  @!P2 IMAD.MOV R8, RZ, RZ, R9 ;  /* 0x000000ffff08a224 */ /* 0x000fe200078e0209 */
[----:B------:R-:W-:-:S04]  /*0760*/  IADD3 R17, PT, PT, R17, 0x10, RZ ;  /* 0x0000001011117810 */ /* 0x000fc80007ffe0ff */
[----:B------:R-:W-:-:S03]  /*0770*/  IADD3 R9, PT, PT, R8, 0x1, RZ ;  /* 0x0000000108097810 */ /* 0x000fc60007ffe0ff */
[----:B------:R-:W-:-:S04]  /*0780*/  @!P1 IMAD.MOV R9, RZ, RZ, R8 ;  /* 0x000000ffff099224 */ /* 0x000fc800078e0208 */
[----:B------:R-:W-:Y:S01]  /*0790*/  VIADD R8, R9, 0x1 ;  /* 0x0000000109087836 */ /* 0x000fe20000000000 */
[----:B------:R-:W-:Y:S01]  /*07a0*/  ISETP.GT.AND P1, PT, R28, RZ, PT ;  /* 0x000000ff1c00720c */ /* 0x000fe20003f24270 */
[----:B------:R-:W-:Y:S01]  /*07b0*/  VIADD R19, R19, 0x10 ;  /* 0x0000001013137836 */ /* 0x000fe20000000000 */
[----:B------:R-:W-:Y:S02]  /*07c0*/  IADD3 R16, PT, PT, R16, 0x10, RZ ;  /* 0x0000001010107810 */ /* 0x000fe40007ffe0ff */
[----:B--2---:R-:W-:-:S13]  /*07d0*/  ISETP.GT.AND P2, PT, R18, RZ, PT ;  /* 0x000000ff1200720c */ /* 0x004fda0003f44270 */
[----:B------:R-:W-:Y:S01]  /*07e0*/  @!P2 IMAD.MOV R8, RZ, RZ, R9 ;  /* 0x000000ffff08a224 */ /* 0x000fe200078e0209 */
[----:B------:R-:W-:-:S03]  /*07f0*/  ISETP.NE.AND P2, PT, R17, RZ, PT ;  /* 0x000000ff1100720c */ /* 0x000fc60003f45270 */
[----:B------:R-:W-:Y:S02]  /*0800*/  VIADD R21, R8, 0x1 ;  /* 0x0000000108157836 */ /* 0x000fe40000000000 */
[----:B------:R-:W-:-:S08]  /*0810*/  @!P1 IMAD.MOV R21, RZ, RZ, R8 ;  /* 0x000000ffff159224 */ /* 0x000fd000078e0208 */
[----:B------:R-:W-:Y:S05]  /*0820*/  @P2 BRA `(.L_x_5) ;  /* 0xfffffff800e02947 */ /* 0x000fea000383ffff */
[----:B------:R-:W-:Y:S05]  /*0830*/  BSYNC.RECONVERGENT B2 ;  /* 0x0000000000027941 */ /* 0x000fea0003800200 */
.L_x_4:
[----:B------:R-:W-:-:S07]  /*0840*/  IADD3 R17, PT, PT, R16, -0x1, RZ ;  /* 0xffffffff10117810 */ /* 0x000fce0007ffe0ff */
.L_x_3:
[----:B------:R-:W-:Y:S05]  /*0850*/  BSYNC.RECONVERGENT B1 ;  /* 0x0000000000017941 */ /* 0x000fea0003800200 */
.L_x_2:
[----:B------:R-:W-:-:S13]  /*0860*/  ISETP.NE.AND P1, PT, R25, RZ, PT ;  /* 0x000000ff1900720c */ /* 0x000fda0003f25270 */
[----:B------:R-:W-:Y:S05]  /*0870*/  @!P1 BRA `(.L_x_1) ;  /* 0x00000004006c9947 */ /* 0x000fea0003800000 */
[----:B------:R-:W-:Y:S01]  /*0880*/  ISETP.GE.U32.AND P2, PT, R25, 0x8, PT ;  /* 0x000000081900780c */ /* 0x000fe20003f46070 */
[----:B------:R-:W-:Y:S01]  /*0890*/  BSSY.RECONVERGENT B1, `(.L_x_6) ;  /* 0x0000028000017945 */ /* 0x000fe20003800200 */
[----:B------:R-:W-:-:S04]  /*08a0*/  LOP3.LUT R23, R12, 0x7, RZ, 0xc0, !PT ;  /* 0x000000070c177812 */ /* 0x000fc800078ec0ff */
[----:B------:R-:W-:-:S07]  /*08b0*/  ISETP.NE.AND P1, PT, R23, RZ, PT ;  /* 0x000000ff1700720c */ /* 0x000fce0003f25270 */
[----:B------:R-:W-:Y:S06]  /*08c0*/  @!P2 BRA `(.L_x_7) ;  /* 0x000000000090a947 */ /* 0x000fec0003800000 */
[----:B------:R-:W0:Y:S01]  /*08d0*/  LDC.64 R8, c[0x0][0x3b0] ;  /* 0x0000ec00ff087b82 */ /* 0x000e220000000a00 */
[----:B------:R-:W-:-:S04]  /*08e0*/  IMAD R19, R7, 0x18, R17 ;  /* 0x0000001807137824 */ /* 0x000fc800078e0211 */
[----:B0-----:R-:W-:-:S05]  /*08f0*/  IMAD.WIDE R8, R19, 0x4, R8 ;  /* 0x0000000413087825 */ /* 0x001fca00078e0208 */
[----:B------:R-:W2:Y:S04]  /*0900*/  LDG.E R26, desc[UR6][R8.64] ;  /* 0x00000006081a7981 */ /* 0x000ea8000c1e1900 */
[----:B------:R-:W3:Y:S04]  /*0910*/  LDG.E R20, desc[UR6][R8.64+0x4] ;  /* 0x0000040608147981 */ /* 0x000ee8000c1e1900 */
[----:B------:R-:W4:Y:S04]  /*0920*/  LDG.E R22, desc[UR6][R8.64+0x8] ;  /* 0x0000080608167981 */ /* 0x000f28000c1e1900 */
[----:B------:R-:W5:Y:S04]  /*0930*/  LDG.E R24, desc[UR6][R8.64+0xc] ;  /* 0x00000c0608187981 */ /* 0x000f68000c1e1900 */
[----:B------:R-:W5:Y:S04]  /*0940*/  LDG.E R25, desc[UR6][R8.64+0x10] ;  /* 0x0000100608197981 */ /* 0x000f68000c1e1900 */
[----:B------:R-:W5:Y:S04]  /*0950*/  LDG.E R18, desc[UR6][R8.64+0x14] ;  /* 0x0000140608127981 */ /* 0x000f68000c1e1900 */
[----:B------:R-:W5:Y:S04]  /*0960*/  LDG.E R16, desc[UR6][R8.64+0x18] ;  /* 0x0000180608107981 */ /* 0x000f68000c1e1900 */
[----:B------:R0:W5:Y:S01]  /*0970*/  LDG.E R19, desc[UR6][R8.64+0x1c] ;  /* 0x00001c0608137981 */ /* 0x000162000c1e1900 */
[----:B------:R-:W-:Y:S01]  /*0980*/  VIADD R17, R17, 0x8 ;  /* 0x0000000811117836 */ /* 0x000fe20000000000 */
[----:B--2---:R-:W-:-:S02]  /*0990*/  ISETP.GT.AND P3, PT, R26, RZ, PT ;  /* 0x000000ff1a00720c */ /* 0x004fc40003f64270 */
[----:B---3--:R-:W-:Y:S01]  /*09a0*/  ISETP.GT.AND P2, PT, R20, RZ, PT ;  /* 0x000000ff1400720c */ /* 0x008fe20003f44270 */
[----:B------:R-:W-:-:S10]  /*09b0*/  VIADD R20, R21, 0x1 ;  /* 0x0000000115147836 */ /* 0x000fd40000000000 */
[----:B------:R-:W-:Y:S01]  /*09c0*/  @!P3 IMAD.MOV R20, RZ, RZ, R21 ;  /* 0x000000ffff14b224 */ /* 0x000fe200078e0215 */
[----:B----4-:R-:W-:-:S04]  /*09d0*/  ISETP.GT.AND P3, PT, R22, RZ, PT ;  /* 0x000000ff1600720c */ /* 0x010fc80003f64270 */
[----:B------:R-:W-:Y:S01]  /*09e0*/  IADD3 R21, PT, PT, R20, 0x1, RZ ;  /* 0x0000000114157810 */ /* 0x000fe20007ffe0ff */
[----:B------:R-:W-:Y:S01]  /*09f0*/  @!P2 IMAD.MOV R21, RZ, RZ, R20 ;  /* 0x000000ffff15a224 */ /* 0x000fe200078e0214 */
[----:B-----5:R-:W-:-:S03]  /*0a00*/  ISETP.GT.AND P2, PT, R24, RZ, PT ;  /* 0x000000ff1800720c */ /* 0x020fc60003f44270 */
[----:B------:R-:W-:-:S04]  /*0a10*/  VIADD R20, R21, 0x1 ;  /* 0x0000000115147836 */ /* 0x000fc80000000000 */
[----:B------:R-:W-:Y:S02]  /*0a20*/  @!P3 IADD3 R20, PT, PT, R21, RZ, RZ ;  /* 0x000000ff1514b210 */ /* 0x000fe40007ffe0ff */
[----:B------:R-:W-:-:S03]  /*0a30*/  ISETP.GT.AND P3, PT, R25, RZ, PT ;  /* 0x000000ff1900720c */ /* 0x000fc60003f64270 */
[----:B0-----:R-:W-:Y:S02]  /*0a40*/  VIADD R8, R20, 0x1 ;  /* 0x0000000114087836 */ /* 0x001fe40000000000 */
[----:B------:R-:W-:Y:S01]  /*0a50*/  @!P2 IMAD.MOV R8, RZ, RZ, R20 ;  /* 0x000000ffff08a224 */ /* 0x000fe200078e0214 */
[----:B------:R-:W-:-:S04]  /*0a60*/  ISETP.GT.AND P2, PT, R18, RZ, PT ;  /* 0x000000ff1200720c */ /* 0x000fc80003f44270 */
[----:B------:R-:W-:-:S03]  /*0a70*/  IADD3 R9, PT, PT, R8, 0x1, RZ ;  /* 0x0000000108097810 */ /* 0x000fc60007ffe0ff */
[----:B------:R-:W-:Y:S01]  /*0a80*/  @!P3 IMAD.MOV R9, RZ, RZ, R8 ;  /* 0x000000ffff09b224 */ /* 0x000fe200078e0208 */
[----:B------:R-:W-:-:S03]  /*0a90*/  ISETP.GT.AND P3, PT, R16, RZ, PT ;  /* 0x000000ff1000720c */ /* 0x000fc60003f64270 */
[C---:B------:R-:W-:Y:S02]  /*0aa0*/  VIADD R8, R9.reuse, 0x1 ;  /* 0x0000000109087836 */ /* 0x040fe40000000000 */
[----:B------:R-:W-:Y:S02]  /*0ab0*/  @!P2 IADD3 R8, PT, PT, R9, RZ, RZ ;  /* 0x000000ff0908a210 */ /* 0x000fe40007ffe0ff */
[----:B------:R-:W-:-:S03]  /*0ac0*/  ISETP.GT.AND P2, PT, R19, RZ, PT ;  /* 0x000000ff1300720c */ /* 0x000fc60003f44270 */
[----:B------:R-:W-:-:S03]  /*0ad0*/  VIADD R9, R8, 0x1 ;  /* 0x0000000108097836 */ /* 0x000fc60000000000 */
[----:B------:R-:W-:-:S05]  /*0ae0*/  @!P3 IMAD.MOV R9, RZ, RZ, R8 ;  /* 0x000000ffff09b224 */ /* 0x000fca00078e0208 */
[----:B------:R-:W-:Y:S02]  /*0af0*/  IADD3 R21, PT, PT, R9, 0x1, RZ ;  /* 0x0000000109157810 */ /* 0x000fe40007ffe0ff */
[----:B------:R-:W-:-:S07]  /*0b00*/  @!P2 IMAD.MOV R21, RZ, RZ, R9 ;  /* 0x000000ffff15a224 */ /* 0x000fce00078e0209 */
.L_x_7:
[----:B------:R-:W-:Y:S05]  /*0b10*/  BSYNC.RECONVERGENT B1 ;  /* 0x0000000000017941 */ /* 0x000fea0003800200 */
.L_x_6:
        /* <DEDUP_REMOVED lines=12> */
[----:B------:R-:W5:Y:S01]  /*0be0*/  LDG.E R20, desc[UR6][R8.64+0xc] ;  /* 0x00000c0608147981 */ /* 0x000f62000c1e1900 */
[----:B------:R-:W-:Y:S01]  /*0bf0*/  VIADD R17, R17, 0x4 ;  /* 0x0000000411117836 */ /* 0x000fe20000000000 */
[----:B--2---:R-:W-:-:S02]  /*0c00*/  ISETP.GT.AND P3, PT, R22, RZ, PT ;  /* 0x000000ff1600720c */ /* 0x004fc40003f64270 */
[----:B---3--:R-:W-:Y:S02]  /*0c10*/  ISETP.GT.AND P2, PT, R16, RZ, PT ;  /* 0x000000ff1000720c */ /* 0x008fe40003f44270 */
[----:B------:R-:W-:-:S09]  /*0c20*/  IADD3 R16, PT, PT, R21, 0x1, RZ ;  /* 0x0000000115107810 */ /* 0x000fd20007ffe0ff */
[----:B------:R-:W-:Y:S01]  /*0c30*/  @!P3 IMAD.MOV R16, RZ, RZ, R21 ;  /* 0x000000ffff10b224 */ /* 0x000fe200078e0215 */
[----:B----4-:R-:W-:-:S03]  /*0c40*/  ISETP.GT.AND P3, PT, R18, RZ, PT ;  /* 0x000000ff1200720c */ /* 0x010fc60003f64270 */
[C---:B------:R-:W-:Y:S01]  /*0c50*/  VIADD R18, R16.reuse, 0x1 ;  /* 0x0000000110127836 */ /* 0x040fe20000000000 */
[----:B------:R-:W-:Y:S02]  /*0c60*/  @!P2 IADD3 R18, PT, PT, R16, RZ, RZ ;  /* 0x000000ff1012a210 */ /* 0x000fe40007ffe0ff */
[----:B-----5:R-:W-:-:S03]  /*0c70*/  ISETP.GT.AND P2, PT, R20, RZ, PT ;  /* 0x000000ff1400720c */ /* 0x020fc60003f44270 */
[----:B------:R-:W-:-:S04]  /*0c80*/  VIADD R16, R18, 0x1 ;  /* 0x0000000112107836 */ /* 0x000fc80000000000 */
[----:B------:R-:W-:-:S05]  /*0c90*/  @!P3 IMAD.MOV R16, RZ, RZ, R18 ;  /* 0x000000ffff10b224 */ /* 0x000fca00078e0212 */
[----:B------:R-:W-:Y:S01]  /*0ca0*/  IADD3 R21, PT, PT, R16, 0x1, RZ ;  /* 0x0000000110157810 */ /* 0x000fe20007ffe0ff */
[----:B------:R-:W-:-:S07]  /*0cb0*/  @!P2 IMAD.MOV R21, RZ, RZ, R16 ;  /* 0x000000ffff15a224 */ /* 0x000fce00078e0210 */
.L_x_9:
[----:B------:R-:W-:Y:S05]  /*0cc0*/  BSYNC.RECONVERGENT B1 ;  /* 0x0000000000017941 */ /* 0x000fea0003800200 */
.L_x_8:
[----:B------:R-:W-:Y:S05]  /*0cd0*/  @!P1 BRA `(.L_x_1) ;  /* 0x0000000000549947 */ /* 0x000fea0003800000 */
[----:B------:R-:W0:Y:S01]  /*0ce0*/  LDC.64 R8, c[0x0][0x3b0] ;  /* 0x0000ec00ff087b82 */ /* 0x000e220000000a00 */
[----:B------:R-:W-:-:S04]  /*0cf0*/  IMAD R17, R7, 0x18, R17 ;  /* 0x0000001807117824 */ /* 0x000fc800078e0211 */
[----:B0-----:R-:W-:-:S05]  /*0d00*/  IMAD.WIDE R8, R17, 0x4, R8 ;  /* 0x0000000411087825 */ /* 0x001fca00078e0208 */
[----:B------:R-:W2:Y:S01]  /*0d10*/  LDG.E R16, desc[UR6][R8.64] ;  /* 0x0000000608107981 */ /* 0x000ea2000c1e1900 */
[----:B------:R-:W-:Y:S02]  /*0d20*/  ISETP.NE.AND P2, PT, R19, 0x1, PT ;  /* 0x000000011300780c */ /* 0x000fe40003f45270 */
[----:B--2---:R-:W-:Y:S02]  /*0d30*/  ISETP.GT.AND P1, PT, R16, RZ, PT ;  /* 0x000000ff1000720c */ /* 0x004fe40003f24270 */
[----:B------:R-:W-:-:S11]  /*0d40*/  IADD3 R16, PT, PT, R21, 0x1, RZ ;  /* 0x0000000115107810 */ /* 0x000fd60007ffe0ff */
[----:B------:R-:W-:-:S04]  /*0d50*/  @!P1 IMAD.MOV R16, RZ, RZ, R21 ;  /* 0x000000ffff109224 */ /* 0x000fc800078e0215 */
[----:B------:R-:W-:Y:S01]  /*0d60*/  IMAD.MOV.U32 R21, RZ, RZ, R16 ;  /* 0x000000ffff157224 */ /* 0x000fe200078e0010 */
[----:B------:R-:W-:Y:S06]  /*0d70*/  @!P2 BRA `(.L_x_1) ;  /* 0x00000000002ca947 */ /* 0x000fec0003800000 */
[----:B------:R-:W-:Y:S01]  /*0d80*/  ISETP.NE.AND P2, PT, R19, 0x2, PT ;  /* 0x000000021300780c */ /* 0x000fe20003f45270 */
[----:B------:R-:W2:-:S12]  /*0d90*/  LDG.E R16, desc[UR6][R8.64+0x4] ;  /* 0x0000040608107981 */ /* 0x000e98000c1e1900 */
[----:B------:R-:W3:Y:S01]  /*0da0*/  @P2 LDG.E R17, desc[UR6][R8.64+0x8] ;  /* 0x0000080608112981 */ /* 0x000ee2000c1e1900 */
[----:B--2---:R-:W-:Y:S02]  /*0db0*/  ISETP.GT.AND P1, PT, R16, RZ, PT ;  /* 0x000000ff1000720c */ /* 0x004fe40003f24270 */
[----:B------:R-:W-:Y:S02]  /*0dc0*/  IADD3 R16, PT, PT, R21, 0x1, RZ ;  /* 0x0000000115107810 */ /* 0x000fe40007ffe0ff */
[----:B---3--:R-:W-:-:S09]  /*0dd0*/  ISETP.GT.OR P3, PT, R17, RZ, !P2 ;  /* 0x000000ff1100720c */ /* 0x008fd20005764670 */
[----:B------:R-:W-:-:S04]  /*0de0*/  @!P1 IMAD.MOV R16, RZ, RZ, R21 ;  /* 0x000000ffff109224 */ /* 0x000fc800078e0215 */
[----:B------:R-:W-:-:S05]  /*0df0*/  IMAD.MOV.U32 R21, RZ, RZ, R16 ;  /* 0x000000ffff157224 */ /* 0x000fca00078e0010 */
[----:B------:R-:W-:Y:S01]  /*0e00*/  @P2 IADD3 R16, PT, PT, R21, 0x1, RZ ;  /* 0x0000000115102810 */ /* 0x000fe20007ffe0ff */
[----:B------:R-:W-:-:S04]  /*0e10*/  @!P3 IMAD.MOV R16, RZ, RZ, R21 ;  /* 0x000000ffff10b224 */ /* 0x000fc800078e0215 */
[----:B------:R-:W-:-:S07]  /*0e20*/  @P2 IMAD.MOV.U32 R21, RZ, RZ, R16 ;  /* 0x000000ffff152224 */ /* 0x000fce00078e0010 */
.L_x_1:
[----:B------:R-:W-:Y:S05]  /*0e30*/  BSYNC.RECONVERGENT B0 ;  /* 0x0000000000007941 */ /* 0x000fea0003800200 */
.L_x_0:
[----:B------:R-:W-:Y:S01]  /*0e40*/  ISETP.NE.AND P1, PT, R21, R12, PT ;  /* 0x0000000c1500720c */ /* 0x000fe20003f25270 */
[----:B------:R-:W-:-:S12]  /*0e50*/  BSSY.RECONVERGENT B0, `(.L_x_10) ;  /* 0x000003b000007945 */ /* 0x000fd80003800200 */
[----:B------:R-:W-:Y:S05]  /*0e60*/  @P1 BRA `(.L_x_11) ;  /* 0x0000000000e41947 */ /* 0x000fea0003800000 */
[----:B------:R-:W-:Y:S01]  /*0e70*/  ISETP.GT.AND P1, PT, R13, R14, PT ;  /* 0x0000000e0d00720c */ /* 0x000fe20003f24270 */
[----:B------:R-:W-:-:S12]  /*0e80*/  BSSY.RECONVERGENT B1, `(.L_x_12) ;  /* 0x000002e000017945 */ /* 0x000fd80003800200 */
[----:B------:R-:W-:Y:S05]  /*0e90*/  @P1 BRA `(.L_x_13) ;  /* 0x0000000000b01947 */ /* 0x000fea0003800000 */
[----:B------:R-:W-:Y:S01]  /*0ea0*/  LOP3.LUT P1, R16, R12, 0x3, RZ, 0xc0, !PT ;  /* 0x000000030c107812 */ /* 0x000fe2000782c0ff */
[----:B------:R-:W-:-:S12]  /*0eb0*/  BSSY.RECONVERGENT B2, `(.L_x_14) ;  /* 0x0000015000027945 */ /* 0x000fd80003800200 */
[----:B------:R-:W-:Y:S05]  /*0ec0*/  @!P1 BRA `(.L_x_15) ;  /* 0x00000000004c9947 */ /* 0x000fea0003800000 */
[----:B------:R-:W0:Y:S01]  /*0ed0*/  LDC.64 R8, c[0x0][0x3b0] ;  /* 0x0000ec00ff087b82 */ /* 0x000e220000000a00 */
[----:B------:R-:W-:-:S04]  /*0ee0*/  IMAD R15, R7, 0x18, R15 ;  /* 0x00000018070f7824 */ /* 0x000fc800078e020f */
[----:B0-----:R-:W-:-:S05]  /*0ef0*/  IMAD.WIDE R8, R15, 0x4, R8 ;  /* 0x000000040f087825 */ /* 0x001fca00078e0208 */
[----:B------:R-:W2:Y:S01]  /*0f00*/  LDG.E R15, desc[UR6][R8.64] ;  /* 0x00000006080f7981 */ /* 0x000ea2000c1e1900 */
[----:B------:R-:W-:Y:S02]  /*0f10*/  ISETP.NE.AND P1, PT, R16, 0x1, PT ;  /* 0x000000011000780c */ /* 0x000fe40003f25270 */
[----:B--2---:R-:W-:Y:S01]  /*0f20*/  IADD3 R17, PT, PT, R15, -0x1, RZ ;  /* 0xffffffff0f117810 */ /* 0x004fe20007ffe0ff */
[----:B------:R-:W-:-:S04]  /*0f30*/  IMAD.MOV.U32 R15, RZ, RZ, R13 ;  /* 0x000000ffff0f7224 */ /* 0x000fc800078e000d */
[----:B------:R0:W-:Y:S06]  /*0f40*/  STG.E desc[UR6][R8.64], R17 ;  /* 0x0000001108007986 */ /* 0x0001ec000c101906 */
[----:B------:R-:W-:Y:S05]  /*0f50*/  @!P1 BRA `(.L_x_15) ;  /* 0x0000000000289947 */ /* 0x000fea0003800000 */
[----:B------:R-:W0:Y:S01]  /*0f60*/  LDG.E R15, desc[UR6][R8.64+0x4] ;  /* 0x00000406080f7981 */ /* 0x000e22000c1e1900 */
[----:B------:R-:W-:Y:S01]  /*0f70*/  ISETP.NE.AND P1, PT, R16, 0x2, PT ;  /* 0x000000021000780c */ /* 0x000fe20003f25270 */
[----:B0-----:R-:W-:Y:S01]  /*0f80*/  VIADD R17, R15, 0xffffffff ;  /* 0xffffffff0f117836 */ /* 0x001fe20000000000 */
[----:B------:R-:W-:-:S04]  /*0f90*/  IADD3 R15, PT, PT, R13, 0x1, RZ ;  /* 0x000000010d0f7810 */ /* 0x000fc80007ffe0ff */
[----:B------:R1:W-:Y:S07]  /*0fa0*/  STG.E desc[UR6][R8.64+0x4], R17 ;  /* 0x0000041108007986 */ /* 0x0003ee000c101906 */
[----:B------:R-:W-:Y:S05]  /*0fb0*/  @!P1 BRA `(.L_x_15) ;  /* 0x0000000000109947 */ /* 0x000fea0003800000 */
[----:B------:R-:W1:Y:S02]  /*0fc0*/  LDG.E R15, desc[UR6][R8.64+0x8] ;  /* 0x00000806080f7981 */ /* 0x000e64000c1e1900 */
[----:B-1----:R-:W-:Y:S02]  /*0fd0*/  VIADD R17, R15, 0xffffffff ;  /* 0xffffffff0f117836 */ /* 0x002fe40000000000 */
[----:B------:R-:W-:-:S03]  /*0fe0*/  VIADD R15, R13, 0x2 ;  /* 0x000000020d0f7836 */ /* 0x000fc60000000000 */
[----:B------:R2:W-:Y:S04]  /*0ff0*/  STG.E desc[UR6][R8.64+0x8], R17 ;  /* 0x0000081108007986 */ /* 0x0005e8000c101906 */
.L_x_15:
[----:B------:R-:W-:Y:S05]  /*1000*/  BSYNC.RECONVERGENT B2 ;  /* 0x0000000000027941 */ /* 0x000fea0003800200 */
.L_x_14:
[----:B------:R-:W-:-:S04]  /*1010*/  IADD3 R12, PT, PT, R12, -0x1, RZ ;  /* 0xffffffff0c0c7810 */ /* 0x000fc80007ffe0ff */
[----:B------:R-:W-:-:S13]  /*1020*/  ISETP.GE.U32.AND P1, PT, R12, 0x3, PT ;  /* 0x000000030c00780c */ /* 0x000fda0003f26070 */
[----:B------:R-:W-:Y:S05]  /*1030*/  @!P1 BRA `(.L_x_13) ;  /* 0x0000000000489947 */ /* 0x000fea0003800000 */
.L_x_16:
[----:B0123--:R-:W0:Y:S01]  /*1040*/  LDC.64 R8, c[0x0][0x3b0] ;  /* 0x0000ec00ff087b82 */ /* 0x00fe220000000a00 */
[----:B------:R-:W-:-:S04]  /*1050*/  IMAD R13, R7, 0x18, R15 ;  /* 0x00000018070d7824 */ /* 0x000fc800078e020f */
[----:B0-----:R-:W-:-:S05]  /*1060*/  IMAD.WIDE R8, R13, 0x4, R8 ;  /* 0x000000040d087825 */ /* 0x001fca00078e0208 */
[----:B------:R-:W2:Y:S04]  /*1070*/  LDG.E R12, desc[UR6][R8.64] ;  /* 0x00000006080c7981 */ /* 0x000ea8000c1e1900 */
[----:B------:R-:W3:Y:S04]  /*1080*/  LDG.E R16, desc[UR6][R8.64+0x4] ;  /* 0x0000040608107981 */ /* 0x000ee8000c1e1900 */
[----:B------:R-:W4:Y:S04]  /*1090*/  LDG.E R18, desc[UR6][R8.64+0x8] ;  /* 0x0000080608127981 */ /* 0x000f28000c1e1900 */
[----:B------:R-:W5:Y:S01]  /*10a0*/  LDG.E R20, desc[UR6][R8.64+0xc] ;  /* 0x00000c0608147981 */ /* 0x000f62000c1e1900 */
[----:B------:R-:W-:-:S05]  /*10b0*/  VIADD R15, R15, 0x4 ;  /* 0x000000040f0f7836 */ /* 0x000fca0000000000 */
[----:B------:R-:W-:Y:S01]  /*10c0*/  ISETP.NE.AND P1, PT, R15, R14, PT ;  /* 0x0000000e0f00720c */ /* 0x000fe20003f25270 */
[----:B--2---:R-:W-:Y:S02]  /*10d0*/  VIADD R13, R12, 0xffffffff ;  /* 0xffffffff0c0d7836 */ /* 0x004fe40000000000 */
[----:B---3--:R-:W-:-:S03]  /*10e0*/  VIADD R17, R16, 0xffffffff ;  /* 0xffffffff10117836 */ /* 0x008fc60000000000 */
[----:B------:R3:W-:Y:S01]  /*10f0*/  STG.E desc[UR6][R8.64], R13 ;  /* 0x0000000d08007986 */ /* 0x0007e2000c101906 */
[----:B----4-:R-:W-:-:S03]  /*1100*/  IADD3 R19, PT, PT, R18, -0x1, RZ ;  /* 0xffffffff12137810 */ /* 0x010fc60007ffe0ff */
[----:B------:R3:W-:Y:S01]  /*1110*/  STG.E desc[UR6][R8.64+0x4], R17 ;  /* 0x0000041108007986 */ /* 0x0007e2000c101906 */
[----:B-----5:R-:W-:-:S03]  /*1120*/  VIADD R21, R20, 0xffffffff ;  /* 0xffffffff14157836 */ /* 0x020fc60000000000 */
[----:B------:R3:W-:Y:S04]  /*1130*/  STG.E desc[UR6][R8.64+0x8], R19 ;  /* 0x0000081308007986 */ /* 0x0007e8000c101906 */
[----:B------:R3:W-:Y:S01]  /*1140*/  STG.E desc[UR6][R8.64+0xc], R21 ;  /* 0x00000c1508007986 */ /* 0x0007e2000c101906 */
[----:B------:R-:W-:Y:S05]  /*1150*/  @P1 BRA `(.L_x_16) ;  /* 0xfffffffc00b81947 */ /* 0x000fea000383ffff */
.L_x_13:
[----:B------:R-:W-:Y:S05]  /*1160*/  BSYNC.RECONVERGENT B1 ;  /* 0x0000000000017941 */ /* 0x000fea0003800200 */
.L_x_12:
[----:B------:R-:W4:Y:S01]  /*1170*/  S2R R12, SR_LANEID ;  /* 0x00000000000c7919 */ /* 0x000f220000000000 */
[----:B0123--:R-:W0:Y:S01]  /*1180*/  LDC.64 R8, c[0x0][0x3b8] ;  /* 0x0000ee00ff087b82 */ /* 0x00fe220000000a00 */
[----:B------:R-:W-:Y:S01]  /*1190*/  VOTEU.ANY UR8, UPT, PT ;  /* 0x0000000000087886 */ /* 0x000fe200038e0100 */
[----:B------:R-:W-:Y:S01]  /*11a0*/  HFMA2 R15, -RZ, RZ, 0, 5.9604644775390625e-08 ;  /* 0x00000001ff0f7431 */ /* 0x000fe200000001ff */
[----:B------:R-:W-:Y:S02]  /*11b0*/  UFLO.U32 UR9, UR8 ;  /* 0x00000008000972bd */ /* 0x000fe400080e0000 */
[----:B------:R-:W0:Y:S02]  /*11c0*/  POPC R13, UR8 ;  /* 0x00000008000d7d09 */ /* 0x000e240008000000 */
[----:B------:R1:W-:Y:S02]  /*11d0*/  REDG.E.ADD.STRONG.GPU desc[UR6][R4.64], R15 ;  /* 0x0000000f0400798e */ /* 0x0003e4000c12e106 */
[----:B----4-:R-:W-:-:S13]  /*11e0*/  ISETP.EQ.U32.AND P1, PT, R12, UR9, PT ;  /* 0x000000090c007c0c */ /* 0x010fda000bf22070 */
[----:B0-----:R1:W-:Y:S02]  /*11f0*/  @P1 REDG.E.ADD.STRONG.GPU desc[UR6][R8.64], R13 ;  /* 0x0000000d0800198e */ /* 0x0013e4000c12e106 */
.L_x_11:
[----:B------:R-:W-:Y:S05]  /*1200*/  BSYNC.RECONVERGENT B0 ;  /* 0x0000000000007941 */ /* 0x000fea0003800200 */
.L_x_10:
[----:B-1----:R-:W-:-:S05]  /*1210*/  IMAD.MOV.U32 R9, RZ, RZ, 0x1 ;  /* 0x00000001ff097424 */ /* 0x002fca00078e00ff */
[----:B------:R0:W-:Y:S01]  /*1220*/  REDG.E.ADD.STRONG.GPU desc[UR6][R2.64], R9 ;  /* 0x000000090200798e */ /* 0x0001e2000c12e106 */
[----:B------:R-:W-:Y:S05]  /*1230*/  @P0 BRA `(.L_x_17) ;  /* 0xffffffec00f00947 */ /* 0x000fea000383ffff */
[----:B------:R-:W-:Y:S05]  /*1240*/  EXIT ;  /* 0x000000000000794d */ /* 0x000fea0003800000 */
.L_x_18:
[----:B------:R-:W-:-:S00]  /*1250*/  BRA `(.L_x_18) ;  /* 0xfffffffc00fc7947 */ /* 0x000fc0000383ffff */
[----:B------:R-:W-:-:S00]  /*1260*/  NOP ;  /* 0x0000000000007918 */ /* 0x000fc00000000000 */
        /* <DEDUP_REMOVED lines=9> */
.L_x_21:


//--------------------- .text._Z14setarraykernelPiS_i --------------------------
	.section	.text._Z14setarraykernelPiS_i,"ax",@progbits
	.align	128
        .global         _Z14setarraykernelPiS_i
        .type           _Z14setarraykernelPiS_i,@function
        .size           _Z14setarraykernelPiS_i,(.L_x_22 - _Z14setarraykernelPiS_i)
        .other          _Z14setarraykernelPiS_i,@"STO_CUDA_ENTRY STV_DEFAULT"
_Z14setarraykernelPiS_i:
.text._Z14setarraykernelPiS_i:
        /* <DEDUP_REMOVED lines=10> */
[----:B------:R-:W-:Y:S01]  /*00a0*/  IMAD.MOV.U32 R2, RZ, RZ, RZ ;  /* 0x000000ffff027224 */ /* 0x000fe200078e00ff */
[----:B------:R-:W0:Y:S03]  /*00b0*/  LDCU.64 UR4, c[0x0][0x358] ;  /* 0x00006b00ff0477ac */ /* 0x000e260008000a00 */
[----:B------:R-:W-:-:S05]  /*00c0*/  IMAD.HI R0, R3, -0x49f49f49, R2 ;  /* 0xb60b60b703007827 */ /* 0x000fca00078e0202 */
[----:B------:R-:W-:-:S04]  /*00d0*/  SHF.R.U32.HI R5, RZ, 0x1f, R0 ;  /* 0x0000001fff057819 */ /* 0x000fc80000011600 */
[----:B------:R-:W-:Y:S02]  /*00e0*/  LEA.HI.SX32 R2, R0, R5, 0x17 ;  /* 0x0000000500027211 */ /* 0x000fe400078fbaff */
[----:B------:R-:W1:Y:S03]  /*00f0*/  LDC.64 R4, c[0x0][0x388] ;  /* 0x0000e200ff047b82 */ /* 0x000e660000000a00 */
[----:B------:R-:W-:-:S05]  /*0100*/  IMAD R0, R2, -0x2d0, R3 ;  /* 0xfffffd3002007824 */ /* 0x000fca00078e0203 */
[----:B------:R-:W-:-:S05]  /*0110*/  PRMT R0, R0, 0x9910, RZ ;  /* 0x0000991000007816 */ /* 0x000fca00000000ff */
[----:B------:R-:W-:-:S05]  /*0120*/  IMAD R7, R0, 0x2aab, RZ ;  /* 0x00002aab00077824 */ /* 0x000fca00078e02ff */
[----:B------:R-:W-:-:S04]  /*0130*/  SHF.R.S32.HI R0, RZ, 0x10, R7 ;  /* 0x00000010ff007819 */ /* 0x000fc80000011407 */
[----:B------:R-:W-:-:S04]  /*0140*/  LOP3.LUT R0, R0, 0xffff, RZ, 0xc0, !PT ;  /* 0x0000ffff00007812 */ /* 0x000fc800078ec0ff */
[----:B------:R-:W-:-:S04]  /*0150*/  SHF.R.U32.HI R0, RZ, 0xf, R0 ;  /* 0x0000000fff007819 */ /* 0x000fc80000011600 */
[----:B------:R-:W-:-:S04]  /*0160*/  LEA.HI.SX32 R0, R7, R0, 0xe ;  /* 0x0000000007007211 */ /* 0x000fc800078f72ff */
[----:B------:R-:W-:-:S05]  /*0170*/  PRMT R7, R0, 0x9910, RZ ;  /* 0x0000991000077816 */ /* 0x000fca00000000ff */
[----:B------:R-:W-:-:S04]  /*0180*/  IMAD R7, R2, 0x1e, R7 ;  /* 0x0000001e02077824 */ /* 0x000fc800078e0207 */
[----:B-1----:R-:W-:Y:S02]  /*0190*/  IMAD.WIDE R4, R7, 0x4, R4 ;  /* 0x0000000407047825 */ /* 0x002fe400078e0204 */
[----:B------:R-:W1:Y:S04]  /*01a0*/  LDC.64 R6, c[0x0][0x380] ;  /* 0x0000e000ff067b82 */ /* 0x000e680000000a00 */
[----:B0-----:R-:W2:Y:S01]  /*01b0*/  LDG.E R5, desc[UR4][R4.64] ;  /* 0x0000000404057981 */ /* 0x001ea2000c1e1900 */
[----:B-1----:R-:W-:-:S05]  /*01c0*/  IMAD.WIDE R2, R3, 0x4, R6 ;  /* 0x0000000403027825 */ /* 0x002fca00078e0206 */
[----:B--2---:R-:W-:Y:S01]  /*01d0*/  STG.E desc[UR4][R2.64], R5 ;  /* 0x0000000502007986 */ /* 0x004fe2000c101904 */
[----:B------:R-:W-:Y:S05]  /*01e0*/  EXIT ;  /* 0x000000000000794d */ /* 0x000fea0003800000 */
.L_x_19:
        /* <DEDUP_REMOVED lines=9> */
.L_x_22:


//--------------------- .text._Z12countkernellPiS_S_i --------------------------
	.section	.text._Z12countkernellPiS_S_i,"ax",@progbits
	.align	128
        .global         _Z12countkernellPiS_S_i
        .type           _Z12countkernellPiS_S_i,@function
        .size           _Z12countkernellPiS_S_i,(.L_x_23 - _Z12countkernellPiS_S_i)
        .other          _Z12countkernellPiS_S_i,@"STO_CUDA_ENTRY STV_DEFAULT"
_Z12countkernellPiS_S_i:
.text._Z12countkernellPiS_S_i:
[----:B------:R-:W-:Y:S01]  /*0000*/  LDC R1, c[0x0][0x37c] ;  /* 0x0000df00ff017b82 */ /* 0x000fe20000000800 */
[----:B------:R-:W0:Y:S01]  /*0010*/  S2R R0, SR_TID.X ;  /* 0x0000000000007919 */ /* 0x000e220000002100 */
[----:B------:R-:W1:Y:S01]  /*0020*/  LDCU UR4, c[0x0][0x398] ;  /* 0x00007300ff0477ac */ /* 0x000e620008000800 */
[----:B------:R-:W0:Y:S01]  /*0030*/  S2R R3, SR_TID.Y ;  /* 0x0000000000037919 */ /* 0x000e220000002200 */
[----:B------:R-:W2:Y:S01]  /*0040*/  S2R R7, SR_CTAID.X ;  /* 0x0000000000077919 */ /* 0x000ea20000002500 */
[----:B0-----:R-:W-:-:S04]  /*0050*/  LEA R0, R0, R3, 0x5 ;  /* 0x0000000300007211 */ /* 0x001fc800078e28ff */
[----:B--2---:R-:W-:-:S04]  /*0060*/  LEA R7, R7, R0, 0xa ;  /* 0x0000000007077211 */ /* 0x004fc800078e50ff */
[----:B-1----:R-:W-:-:S13]  /*0070*/  ISETP.GE.AND P0, PT, R7, UR4, PT ;  /* 0x0000000407007c0c */ /* 0x002fda000bf06270 */
[----:B------:R-:W-:Y:S05]  /*0080*/  @P0 EXIT ;  /* 0x000000000000094d */ /* 0x000fea0003800000 */
[----:B------:R-:W0:Y:S01]  /*0090*/  LDC.64 R2, c[0x0][0x380] ;  /* 0x0000e000ff027b82 */ /* 0x000e220000000a00 */
[----:B------:R-:W1:Y:S07]  /*00a0*/  LDCU.64 UR4, c[0x0][0x358] ;  /* 0x00006b00ff0477ac */ /* 0x000e6e0008000a00 */
[----:B------:R-:W2:Y:S01]  /*00b0*/  LDC.64 R4, c[0x0][0x388] ;  /* 0x0000e200ff047b82 */ /* 0x000ea20000000a00 */
[----:B0-----:R-:W-:-:S06]  /*00c0*/  IMAD.WIDE R2, R7, 0x4, R2 ;  /* 0x0000000407027825 */ /* 0x001fcc00078e0202 */
[----:B-1----:R-:W3:Y:S01]  /*00d0*/  LDG.E R2, desc[UR4][R2.64] ;  /* 0x0000000402027981 */ /* 0x002ee2000c1e1900 */
[----:B--2---:R-:W-:Y:S02]  /*00e0*/  IMAD.WIDE R4, R7, 0x4, R4 ;  /* 0x0000000407047825 */ /* 0x004fe400078e0204 */
[----:B------:R-:W0:Y:S04]  /*00f0*/  LDC.64 R6, c[0x0][0x390] ;  /* 0x0000e400ff067b82 */ /* 0x000e280000000a00 */
[----:B------:R-:W3:Y:S01]  /*0100*/  LDG.E R5, desc[UR4][R4.64] ;  /* 0x0000000404057981 */ /* 0x000ee2000c1e1900 */
[----:B------:R-:W-:Y:S02]  /*0110*/  HFMA2 R11, -RZ, RZ, 0, 5.9604644775390625e-08 ;  /* 0x00000001ff0b7431 */ /* 0x000fe400000001ff */
[----:B---3--:R-:W-:-:S04]  /*0120*/  IMAD R9, R2, 0x1e, R5 ;  /* 0x0000001e02097824 */ /* 0x008fc800078e0205 */
[----:B0-----:R-:W-:-:S05]  /*0130*/  IMAD.WIDE R6, R9, 0x4, R6 ;  /* 0x0000000409067825 */ /* 0x001fca00078e0206 */
[----:B------:R-:W-:Y:S01]  /*0140*/  REDG.E.ADD.STRONG.GPU desc[UR4][R6.64], R11 ;  /* 0x0000000b0600798e */ /* 0x000fe2000c12e104 */
[----:B------:R-:W-:Y:S05]  /*0150*/  EXIT ;  /* 0x000000000000794d */ /* 0x000fea0003800000 */
.L_x_20:
        /* <DEDUP_REMOVED lines=10> */
.L_x_23:


//--------------------- .nv.shared.reserved.0     --------------------------
	.section	.nv.shared.reserved.0,"aw",@nobits
	.weak		__nv_reservedSMEM_offset_0_alias
	.size		__nv_reservedSMEM_offset_0_alias, 0, 64
	.other		__nv_reservedSMEM_offset_0_alias,@"STO_CUDA_RESERVED_SHARED STV_DEFAULT"
__nv_reservedSMEM_offset_0_alias:
	.zero		0
	.zero		64


//--------------------- .nv.constant0._Z15processRequestsiPiS_S_S_S_S_S_S_S_i --------------------------
	.section	.nv.constant0._Z15processRequestsiPiS_S_S_S_S_S_S_S_i,"a",@progbits
	.sectionflags	@""
	.align	4
.nv.constant0._Z15processRequestsiPiS_S_S_S_S_S_S_S_i:
	.zero		980


//--------------------- .nv.constant0._Z14setarraykernelPiS_i --------------------------
	.section	.nv.constant0._Z14setarraykernelPiS_i,"a",@progbits
	.sectionflags	@""
	.align	4
.nv.constant0._Z14setarraykernelPiS_i:
	.zero		916


//--------------------- .nv.constant0._Z12countkernellPiS_S_i --------------------------
	.section	.nv.constant0._Z12countkernellPiS_S_i,"a",@progbits
	.sectionflags	@""
	.align	4
.nv.constant0._Z12countkernellPiS_S_i:
	.zero		924


//--------------------- SYMBOLS --------------------------

	.type		.nv.reservedSmem.offset0,@object
	.size		.nv.reservedSmem.offset0,0x4
